//
// Generated by NVIDIA NVVM Compiler
//
// Compiler Build ID: CL-36424714
// Cuda compilation tools, release 13.0, V13.0.88
// Based on NVVM 20.0.0
//

.version 9.0
.target sm_100
.address_size 64

	// .globl	int2_quantize_f32
// _ZZ17int2_quantize_f32E5s_min has been demoted
// _ZZ17int2_quantize_f32E5s_max has been demoted
// _ZZ17int2_quantize_f16E5s_min has been demoted
// _ZZ17int2_quantize_f16E5s_max has been demoted

.visible .entry int2_quantize_f32(
	.param .u64 .ptr .align 1 int2_quantize_f32_param_0,
	.param .u64 .ptr .align 1 int2_quantize_f32_param_1,
	.param .u64 .ptr .align 1 int2_quantize_f32_param_2,
	.param .align 4 .b8 int2_quantize_f32_param_3[16]
)
{
	.reg .pred 	%p<14>;
	.reg .b16 	%rs<43>;
	.reg .b32 	%r<109>;
	.reg .b32 	%f<54>;
	.reg .b64 	%rd<41>;
	// demoted variable
	.shared .align 4 .b8 _ZZ17int2_quantize_f32E5s_min[1024];
	// demoted variable
	.shared .align 4 .b8 _ZZ17int2_quantize_f32E5s_max[1024];
	ld.param.u32 	%r1, [int2_quantize_f32_param_3+4];
	ld.param.u32 	%r34, [int2_quantize_f32_param_3+8];
	ld.param.u64 	%rd4, [int2_quantize_f32_param_0];
	ld.param.u64 	%rd5, [int2_quantize_f32_param_1];
	ld.param.u64 	%rd3, [int2_quantize_f32_param_2];
	cvta.to.global.u64 	%rd1, %rd4;
	cvta.to.global.u64 	%rd2, %rd5;
	mov.u32 	%r2, %ctaid.x;
	mov.u32 	%r108, %tid.x;
	setp.ge.u32 	%p1, %r2, %r34;
	@%p1 bra 	$L__BB0_17;
	mul.lo.s32 	%r4, %r1, %r2;
	setp.ge.u32 	%p2, %r108, %r1;
	mov.f32 	%f53, 0fFF7FFFFF;
	mov.f32 	%f52, 0f7F7FFFFF;
	@%p2 bra 	$L__BB0_4;
	mov.f32 	%f52, 0f7F7FFFFF;
	mov.f32 	%f53, 0fFF7FFFFF;
	mov.u32 	%r5, %ntid.x;
	mov.u32 	%r101, %r108;
$L__BB0_3:
	add.s32 	%r35, %r101, %r4;
	mul.wide.u32 	%rd6, %r35, 4;
	add.s64 	%rd7, %rd1, %rd6;
	ld.global.nc.f32 	%f13, [%rd7];
	min.f32 	%f52, %f52, %f13;
	max.f32 	%f53, %f53, %f13;
	add.s32 	%r101, %r101, %r5;
	setp.lt.u32 	%p3, %r101, %r1;
	@%p3 bra 	$L__BB0_3;
$L__BB0_4:
	shl.b32 	%r36, %r108, 2;
	mov.u32 	%r37, _ZZ17int2_quantize_f32E5s_min;
	add.s32 	%r8, %r37, %r36;
	st.shared.f32 	[%r8], %f52;
	mov.u32 	%r38, _ZZ17int2_quantize_f32E5s_max;
	add.s32 	%r9, %r38, %r36;
	st.shared.f32 	[%r9], %f53;
	bar.sync 	0;
	mov.u32 	%r10, %ntid.x;
	setp.lt.u32 	%p4, %r10, 2;
	@%p4 bra 	$L__BB0_9;
	mov.u32 	%r102, %r10;
$L__BB0_6:
	shr.u32 	%r12, %r102, 1;
	setp.ge.u32 	%p5, %r108, %r12;
	@%p5 bra 	$L__BB0_8;
	ld.shared.f32 	%f14, [%r8];
	shl.b32 	%r39, %r12, 2;
	add.s32 	%r40, %r8, %r39;
	ld.shared.f32 	%f15, [%r40];
	min.f32 	%f16, %f14, %f15;
	st.shared.f32 	[%r8], %f16;
	ld.shared.f32 	%f17, [%r9];
	add.s32 	%r41, %r9, %r39;
	ld.shared.f32 	%f18, [%r41];
	max.f32 	%f19, %f17, %f18;
	st.shared.f32 	[%r9], %f19;
$L__BB0_8:
	bar.sync 	0;
	setp.gt.u32 	%p6, %r102, 3;
	mov.u32 	%r102, %r12;
	@%p6 bra 	$L__BB0_6;
$L__BB0_9:
	ld.shared.f32 	%f20, [_ZZ17int2_quantize_f32E5s_min];
	ld.shared.f32 	%f21, [_ZZ17int2_quantize_f32E5s_max];
	abs.f32 	%f22, %f20;
	abs.f32 	%f23, %f21;
	max.f32 	%f24, %f22, %f23;
	div.rn.f32 	%f7, %f24, 0f3FC00000;
	setp.ne.s32 	%p7, %r108, 0;
	@%p7 bra 	$L__BB0_11;
	cvta.to.global.u64 	%rd8, %rd3;
	mul.wide.u32 	%rd9, %r2, 4;
	add.s64 	%rd10, %rd8, %rd9;
	st.global.f32 	[%rd10], %f7;
$L__BB0_11:
	bar.sync 	0;
	setp.gt.f32 	%p8, %f7, 0f2EDBE6FF;
	rcp.rn.f32 	%f25, %f7;
	selp.f32 	%f8, %f25, 0f00000000, %p8;
	shr.u32 	%r13, %r1, 2;
	mul.lo.s32 	%r14, %r13, %r2;
	setp.ge.u32 	%p9, %r108, %r13;
	@%p9 bra 	$L__BB0_17;
	add.s32 	%r15, %r108, %r10;
	max.u32 	%r42, %r13, %r15;
	setp.lt.u32 	%p10, %r15, %r13;
	selp.u32 	%r43, 1, 0, %p10;
	add.s32 	%r44, %r15, %r43;
	sub.s32 	%r45, %r42, %r44;
	div.u32 	%r46, %r45, %r10;
	add.s32 	%r16, %r46, %r43;
	and.b32  	%r47, %r16, 1;
	setp.eq.b32 	%p11, %r47, 1;
	@%p11 bra 	$L__BB0_14;
	add.s32 	%r49, %r36, %r4;
	mul.wide.u32 	%rd11, %r49, 4;
	add.s64 	%rd12, %rd1, %rd11;
	ld.global.nc.f32 	%f26, [%rd12];
	mul.f32 	%f27, %f8, %f26;
	cvt.rni.s32.f32 	%r50, %f27;
	min.s32 	%r51, %r50, 1;
	max.s32 	%r52, %r51, -2;
	cvt.u16.u32 	%rs1, %r52;
	and.b16  	%rs2, %rs1, 3;
	add.s32 	%r53, %r49, 1;
	mul.wide.u32 	%rd13, %r53, 4;
	add.s64 	%rd14, %rd1, %rd13;
	ld.global.nc.f32 	%f28, [%rd14];
	mul.f32 	%f29, %f8, %f28;
	cvt.rni.s32.f32 	%r54, %f29;
	min.s32 	%r55, %r54, 1;
	max.s32 	%r56, %r55, -2;
	cvt.u16.u32 	%rs3, %r56;
	shl.b16 	%rs4, %rs3, 2;
	and.b16  	%rs5, %rs4, 12;
	or.b16  	%rs6, %rs5, %rs2;
	add.s32 	%r57, %r49, 2;
	mul.wide.u32 	%rd15, %r57, 4;
	add.s64 	%rd16, %rd1, %rd15;
	ld.global.nc.f32 	%f30, [%rd16];
	mul.f32 	%f31, %f8, %f30;
	cvt.rni.s32.f32 	%r58, %f31;
	min.s32 	%r59, %r58, 1;
	max.s32 	%r60, %r59, -2;
	cvt.u16.u32 	%rs7, %r60;
	shl.b16 	%rs8, %rs7, 4;
	and.b16  	%rs9, %rs8, 48;
	or.b16  	%rs10, %rs9, %rs6;
	add.s32 	%r61, %r49, 3;
	mul.wide.u32 	%rd17, %r61, 4;
	add.s64 	%rd18, %rd1, %rd17;
	ld.global.nc.f32 	%f32, [%rd18];
	mul.f32 	%f33, %f8, %f32;
	cvt.rni.s32.f32 	%r62, %f33;
	min.s32 	%r63, %r62, 1;
	max.s32 	%r64, %r63, -2;
	cvt.u16.u32 	%rs11, %r64;
	shl.b16 	%rs12, %rs11, 6;
	or.b16  	%rs13, %rs12, %rs10;
	xor.b16  	%rs14, %rs13, 170;
	add.s32 	%r65, %r108, %r14;
	cvt.u64.u32 	%rd19, %r65;
	add.s64 	%rd20, %rd2, %rd19;
	st.global.u8 	[%rd20], %rs14;
	mov.u32 	%r108, %r15;
$L__BB0_14:
	setp.eq.s32 	%p12, %r16, 0;
	@%p12 bra 	$L__BB0_17;
	shl.b32 	%r18, %r10, 1;
	add.s32 	%r66, %r10, %r108;
	shl.b32 	%r67, %r66, 2;
	add.s32 	%r68, %r4, %r67;
	add.s32 	%r107, %r68, 1;
	shl.b32 	%r20, %r10, 3;
	add.s32 	%r106, %r66, %r14;
	add.s32 	%r105, %r108, %r14;
	shl.b32 	%r69, %r108, 2;
	add.s32 	%r70, %r4, %r69;
	add.s32 	%r104, %r70, 1;
$L__BB0_16:
	add.s32 	%r71, %r104, -1;
	mul.wide.u32 	%rd21, %r71, 4;
	add.s64 	%rd22, %rd1, %rd21;
	ld.global.nc.f32 	%f34, [%rd22];
	mul.f32 	%f35, %f8, %f34;
	cvt.rni.s32.f32 	%r72, %f35;
	min.s32 	%r73, %r72, 1;
	max.s32 	%r74, %r73, -2;
	cvt.u16.u32 	%rs15, %r74;
	and.b16  	%rs16, %rs15, 3;
	add.s32 	%r75, %r104, 2;
	mul.wide.u32 	%rd23, %r104, 4;
	add.s64 	%rd24, %rd1, %rd23;
	ld.global.nc.f32 	%f36, [%rd24];
	mul.f32 	%f37, %f8, %f36;
	cvt.rni.s32.f32 	%r76, %f37;
	min.s32 	%r77, %r76, 1;
	max.s32 	%r78, %r77, -2;
	cvt.u16.u32 	%rs17, %r78;
	shl.b16 	%rs18, %rs17, 2;
	and.b16  	%rs19, %rs18, 12;
	or.b16  	%rs20, %rs19, %rs16;
	add.s32 	%r79, %r104, 1;
	mul.wide.u32 	%rd25, %r79, 4;
	add.s64 	%rd26, %rd1, %rd25;
	ld.global.nc.f32 	%f38, [%rd26];
	mul.f32 	%f39, %f8, %f38;
	cvt.rni.s32.f32 	%r80, %f39;
	min.s32 	%r81, %r80, 1;
	max.s32 	%r82, %r81, -2;
	cvt.u16.u32 	%rs21, %r82;
	shl.b16 	%rs22, %rs21, 4;
	and.b16  	%rs23, %rs22, 48;
	or.b16  	%rs24, %rs23, %rs20;
	mul.wide.u32 	%rd27, %r75, 4;
	add.s64 	%rd28, %rd1, %rd27;
	ld.global.nc.f32 	%f40, [%rd28];
	mul.f32 	%f41, %f8, %f40;
	cvt.rni.s32.f32 	%r83, %f41;
	min.s32 	%r84, %r83, 1;
	max.s32 	%r85, %r84, -2;
	cvt.u16.u32 	%rs25, %r85;
	shl.b16 	%rs26, %rs25, 6;
	or.b16  	%rs27, %rs26, %rs24;
	xor.b16  	%rs28, %rs27, 170;
	cvt.u64.u32 	%rd29, %r105;
	add.s64 	%rd30, %rd2, %rd29;
	st.global.u8 	[%rd30], %rs28;
	add.s32 	%r86, %r107, -1;
	mul.wide.u32 	%rd31, %r86, 4;
	add.s64 	%rd32, %rd1, %rd31;
	ld.global.nc.f32 	%f42, [%rd32];
	mul.f32 	%f43, %f8, %f42;
	cvt.rni.s32.f32 	%r87, %f43;
	min.s32 	%r88, %r87, 1;
	max.s32 	%r89, %r88, -2;
	cvt.u16.u32 	%rs29, %r89;
	and.b16  	%rs30, %rs29, 3;
	add.s32 	%r90, %r107, 2;
	mul.wide.u32 	%rd33, %r107, 4;
	add.s64 	%rd34, %rd1, %rd33;
	ld.global.nc.f32 	%f44, [%rd34];
	mul.f32 	%f45, %f8, %f44;
	cvt.rni.s32.f32 	%r91, %f45;
	min.s32 	%r92, %r91, 1;
	max.s32 	%r93, %r92, -2;
	cvt.u16.u32 	%rs31, %r93;
	shl.b16 	%rs32, %rs31, 2;
	and.b16  	%rs33, %rs32, 12;
	or.b16  	%rs34, %rs33, %rs30;
	add.s32 	%r94, %r107, 1;
	mul.wide.u32 	%rd35, %r94, 4;
	add.s64 	%rd36, %rd1, %rd35;
	ld.global.nc.f32 	%f46, [%rd36];
	mul.f32 	%f47, %f8, %f46;
	cvt.rni.s32.f32 	%r95, %f47;
	min.s32 	%r96, %r95, 1;
	max.s32 	%r97, %r96, -2;
	cvt.u16.u32 	%rs35, %r97;
	shl.b16 	%rs36, %rs35, 4;
	and.b16  	%rs37, %rs36, 48;
	or.b16  	%rs38, %rs37, %rs34;
	mul.wide.u32 	%rd37, %r90, 4;
	add.s64 	%rd38, %rd1, %rd37;
	ld.global.nc.f32 	%f48, [%rd38];
	mul.f32 	%f49, %f8, %f48;
	cvt.rni.s32.f32 	%r98, %f49;
	min.s32 	%r99, %r98, 1;
	max.s32 	%r100, %r99, -2;
	cvt.u16.u32 	%rs39, %r100;
	shl.b16 	%rs40, %rs39, 6;
	or.b16  	%rs41, %rs40, %rs38;
	xor.b16  	%rs42, %rs41, 170;
	cvt.u64.u32 	%rd39, %r106;
	add.s64 	%rd40, %rd2, %rd39;
	st.global.u8 	[%rd40], %rs42;
	add.s32 	%r108, %r108, %r18;
	add.s32 	%r107, %r107, %r20;
	add.s32 	%r106, %r106, %r18;
	add.s32 	%r105, %r105, %r18;
	add.s32 	%r104, %r104, %r20;
	setp.lt.u32 	%p13, %r108, %r13;
	@%p13 bra 	$L__BB0_16;
$L__BB0_17:
	ret;

}
	// .globl	int2_quantize_f16
.visible .entry int2_quantize_f16(
	.param .u64 .ptr .align 1 int2_quantize_f16_param_0,
	.param .u64 .ptr .align 1 int2_quantize_f16_param_1,
	.param .u64 .ptr .align 1 int2_quantize_f16_param_2,
	.param .align 4 .b8 int2_quantize_f16_param_3[16]
)
{
	.reg .pred 	%p<14>;
	.reg .b16 	%rs<57>;
	.reg .b32 	%r<109>;
	.reg .b32 	%f<55>;
	.reg .b64 	%rd<41>;
	// demoted variable
	.shared .align 4 .b8 _ZZ17int2_quantize_f16E5s_min[1024];
	// demoted variable
	.shared .align 4 .b8 _ZZ17int2_quantize_f16E5s_max[1024];
	ld.param.u32 	%r1, [int2_quantize_f16_param_3+4];
	ld.param.u32 	%r34, [int2_quantize_f16_param_3+8];
	ld.param.u64 	%rd4, [int2_quantize_f16_param_0];
	ld.param.u64 	%rd5, [int2_quantize_f16_param_1];
	ld.param.u64 	%rd3, [int2_quantize_f16_param_2];
	cvta.to.global.u64 	%rd1, %rd4;
	cvta.to.global.u64 	%rd2, %rd5;
	mov.u32 	%r2, %ctaid.x;
	mov.u32 	%r108, %tid.x;
	setp.ge.u32 	%p1, %r2, %r34;
	@%p1 bra 	$L__BB1_17;
	mul.lo.s32 	%r4, %r1, %r2;
	setp.ge.u32 	%p2, %r108, %r1;
	mov.f32 	%f54, 0fFF7FFFFF;
	mov.f32 	%f53, 0f7F7FFFFF;
	@%p2 bra 	$L__BB1_4;
	mov.f32 	%f53, 0f7F7FFFFF;
	mov.f32 	%f54, 0fFF7FFFFF;
	mov.u32 	%r5, %ntid.x;
	mov.u32 	%r101, %r108;
$L__BB1_3:
	add.s32 	%r35, %r101, %r4;
	mul.wide.u32 	%rd6, %r35, 2;
	add.s64 	%rd7, %rd1, %rd6;
	ld.global.nc.u16 	%rs1, [%rd7];
	// begin inline asm
	{  cvt.f32.f16 %f13, %rs1;}

	// end inline asm
	min.f32 	%f53, %f53, %f13;
	max.f32 	%f54, %f54, %f13;
	add.s32 	%r101, %r101, %r5;
	setp.lt.u32 	%p3, %r101, %r1;
	@%p3 bra 	$L__BB1_3;
$L__BB1_4:
	shl.b32 	%r36, %r108, 2;
	mov.u32 	%r37, _ZZ17int2_quantize_f16E5s_min;
	add.s32 	%r8, %r37, %r36;
	st.shared.f32 	[%r8], %f53;
	mov.u32 	%r38, _ZZ17int2_quantize_f16E5s_max;
	add.s32 	%r9, %r38, %r36;
	st.shared.f32 	[%r9], %f54;
	bar.sync 	0;
	mov.u32 	%r10, %ntid.x;
	setp.lt.u32 	%p4, %r10, 2;
	@%p4 bra 	$L__BB1_9;
	mov.u32 	%r102, %r10;
$L__BB1_6:
	shr.u32 	%r12, %r102, 1;
	setp.ge.u32 	%p5, %r108, %r12;
	@%p5 bra 	$L__BB1_8;
	ld.shared.f32 	%f14, [%r8];
	shl.b32 	%r39, %r12, 2;
	add.s32 	%r40, %r8, %r39;
	ld.shared.f32 	%f15, [%r40];
	min.f32 	%f16, %f14, %f15;
	st.shared.f32 	[%r8], %f16;
	ld.shared.f32 	%f17, [%r9];
	add.s32 	%r41, %r9, %r39;
	ld.shared.f32 	%f18, [%r41];
	max.f32 	%f19, %f17, %f18;
	st.shared.f32 	[%r9], %f19;
$L__BB1_8:
	bar.sync 	0;
	setp.gt.u32 	%p6, %r102, 3;
	mov.u32 	%r102, %r12;
	@%p6 bra 	$L__BB1_6;
$L__BB1_9:
	ld.shared.f32 	%f20, [_ZZ17int2_quantize_f16E5s_min];
	ld.shared.f32 	%f21, [_ZZ17int2_quantize_f16E5s_max];
	abs.f32 	%f22, %f20;
	abs.f32 	%f23, %f21;
	max.f32 	%f24, %f22, %f23;
	div.rn.f32 	%f7, %f24, 0f3FC00000;
	setp.ne.s32 	%p7, %r108, 0;
	@%p7 bra 	$L__BB1_11;
	// begin inline asm
	{  cvt.rn.f16.f32 %rs2, %f7;}

	// end inline asm
	cvta.to.global.u64 	%rd8, %rd3;
	mul.wide.u32 	%rd9, %r2, 2;
	add.s64 	%rd10, %rd8, %rd9;
	st.global.u16 	[%rd10], %rs2;
$L__BB1_11:
	bar.sync 	0;
	setp.gt.f32 	%p8, %f7, 0f2EDBE6FF;
	rcp.rn.f32 	%f26, %f7;
	selp.f32 	%f8, %f26, 0f00000000, %p8;
	shr.u32 	%r13, %r1, 2;
	mul.lo.s32 	%r14, %r13, %r2;
	setp.ge.u32 	%p9, %r108, %r13;
	@%p9 bra 	$L__BB1_17;
	add.s32 	%r15, %r108, %r10;
	max.u32 	%r42, %r13, %r15;
	setp.lt.u32 	%p10, %r15, %r13;
	selp.u32 	%r43, 1, 0, %p10;
	add.s32 	%r44, %r15, %r43;
	sub.s32 	%r45, %r42, %r44;
	div.u32 	%r46, %r45, %r10;
	add.s32 	%r16, %r46, %r43;
	and.b32  	%r47, %r16, 1;
	setp.eq.b32 	%p11, %r47, 1;
	@%p11 bra 	$L__BB1_14;
	add.s32 	%r49, %r36, %r4;
	mul.wide.u32 	%rd11, %r49, 2;
	add.s64 	%rd12, %rd1, %rd11;
	ld.global.nc.u16 	%rs3, [%rd12];
	// begin inline asm
	{  cvt.f32.f16 %f27, %rs3;}

	// end inline asm
	mul.f32 	%f31, %f8, %f27;
	cvt.rni.s32.f32 	%r50, %f31;
	min.s32 	%r51, %r50, 1;
	max.s32 	%r52, %r51, -2;
	cvt.u16.u32 	%rs7, %r52;
	and.b16  	%rs8, %rs7, 3;
	add.s32 	%r53, %r49, 1;
	mul.wide.u32 	%rd13, %r53, 2;
	add.s64 	%rd14, %rd1, %rd13;
	ld.global.nc.u16 	%rs4, [%rd14];
	// begin inline asm
	{  cvt.f32.f16 %f28, %rs4;}

	// end inline asm
	mul.f32 	%f32, %f8, %f28;
	cvt.rni.s32.f32 	%r54, %f32;
	min.s32 	%r55, %r54, 1;
	max.s32 	%r56, %r55, -2;
	cvt.u16.u32 	%rs9, %r56;
	shl.b16 	%rs10, %rs9, 2;
	and.b16  	%rs11, %rs10, 12;
	or.b16  	%rs12, %rs11, %rs8;
	add.s32 	%r57, %r49, 2;
	mul.wide.u32 	%rd15, %r57, 2;
	add.s64 	%rd16, %rd1, %rd15;
	ld.global.nc.u16 	%rs5, [%rd16];
	// begin inline asm
	{  cvt.f32.f16 %f29, %rs5;}

	// end inline asm
	mul.f32 	%f33, %f8, %f29;
	cvt.rni.s32.f32 	%r58, %f33;
	min.s32 	%r59, %r58, 1;
	max.s32 	%r60, %r59, -2;
	cvt.u16.u32 	%rs13, %r60;
	shl.b16 	%rs14, %rs13, 4;
	and.b16  	%rs15, %rs14, 48;
	or.b16  	%rs16, %rs15, %rs12;
	add.s32 	%r61, %r49, 3;
	mul.wide.u32 	%rd17, %r61, 2;
	add.s64 	%rd18, %rd1, %rd17;
	ld.global.nc.u16 	%rs6, [%rd18];
	// begin inline asm
	{  cvt.f32.f16 %f30, %rs6;}

	// end inline asm
	mul.f32 	%f34, %f8, %f30;
	cvt.rni.s32.f32 	%r62, %f34;
	min.s32 	%r63, %r62, 1;
	max.s32 	%r64, %r63, -2;
	cvt.u16.u32 	%rs17, %r64;
	shl.b16 	%rs18, %rs17, 6;
	or.b16  	%rs19, %rs18, %rs16;
	xor.b16  	%rs20, %rs19, 170;
	add.s32 	%r65, %r108, %r14;
	cvt.u64.u32 	%rd19, %r65;
	add.s64 	%rd20, %rd2, %rd19;
	st.global.u8 	[%rd20], %rs20;
	mov.u32 	%r108, %r15;
$L__BB1_14:
	setp.eq.s32 	%p12, %r16, 0;
	@%p12 bra 	$L__BB1_17;
	shl.b32 	%r18, %r10, 1;
	add.s32 	%r66, %r10, %r108;
	shl.b32 	%r67, %r66, 2;
	add.s32 	%r68, %r4, %r67;
	add.s32 	%r107, %r68, 1;
	shl.b32 	%r20, %r10, 3;
	add.s32 	%r106, %r66, %r14;
	add.s32 	%r105, %r108, %r14;
	shl.b32 	%r69, %r108, 2;
	add.s32 	%r70, %r4, %r69;
	add.s32 	%r104, %r70, 1;
$L__BB1_16:
	add.s32 	%r71, %r104, -1;
	mul.wide.u32 	%rd21, %r71, 2;
	add.s64 	%rd22, %rd1, %rd21;
	ld.global.nc.u16 	%rs21, [%rd22];
	// begin inline asm
	{  cvt.f32.f16 %f35, %rs21;}

	// end inline asm
	mul.f32 	%f43, %f8, %f35;
	cvt.rni.s32.f32 	%r72, %f43;
	min.s32 	%r73, %r72, 1;
	max.s32 	%r74, %r73, -2;
	cvt.u16.u32 	%rs29, %r74;
	and.b16  	%rs30, %rs29, 3;
	add.s32 	%r75, %r104, 2;
	mul.wide.u32 	%rd23, %r104, 2;
	add.s64 	%rd24, %rd1, %rd23;
	ld.global.nc.u16 	%rs22, [%rd24];
	// begin inline asm
	{  cvt.f32.f16 %f36, %rs22;}

	// end inline asm
	mul.f32 	%f44, %f8, %f36;
	cvt.rni.s32.f32 	%r76, %f44;
	min.s32 	%r77, %r76, 1;
	max.s32 	%r78, %r77, -2;
	cvt.u16.u32 	%rs31, %r78;
	shl.b16 	%rs32, %rs31, 2;
	and.b16  	%rs33, %rs32, 12;
	or.b16  	%rs34, %rs33, %rs30;
	add.s32 	%r79, %r104, 1;
	mul.wide.u32 	%rd25, %r79, 2;
	add.s64 	%rd26, %rd1, %rd25;
	ld.global.nc.u16 	%rs23, [%rd26];
	// begin inline asm
	{  cvt.f32.f16 %f37, %rs23;}

	// end inline asm
	mul.f32 	%f45, %f8, %f37;
	cvt.rni.s32.f32 	%r80, %f45;
	min.s32 	%r81, %r80, 1;
	max.s32 	%r82, %r81, -2;
	cvt.u16.u32 	%rs35, %r82;
	shl.b16 	%rs36, %rs35, 4;
	and.b16  	%rs37, %rs36, 48;
	or.b16  	%rs38, %rs37, %rs34;
	mul.wide.u32 	%rd27, %r75, 2;
	add.s64 	%rd28, %rd1, %rd27;
	ld.global.nc.u16 	%rs24, [%rd28];
	// begin inline asm
	{  cvt.f32.f16 %f38, %rs24;}

	// end inline asm
	mul.f32 	%f46, %f8, %f38;
	cvt.rni.s32.f32 	%r83, %f46;
	min.s32 	%r84, %r83, 1;
	max.s32 	%r85, %r84, -2;
	cvt.u16.u32 	%rs39, %r85;
	shl.b16 	%rs40, %rs39, 6;
	or.b16  	%rs41, %rs40, %rs38;
	xor.b16  	%rs42, %rs41, 170;
	cvt.u64.u32 	%rd29, %r105;
	add.s64 	%rd30, %rd2, %rd29;
	st.global.u8 	[%rd30], %rs42;
	add.s32 	%r86, %r107, -1;
	mul.wide.u32 	%rd31, %r86, 2;
	add.s64 	%rd32, %rd1, %rd31;
	ld.global.nc.u16 	%rs25, [%rd32];
	// begin inline asm
	{  cvt.f32.f16 %f39, %rs25;}

	// end inline asm
	mul.f32 	%f47, %f8, %f39;
	cvt.rni.s32.f32 	%r87, %f47;
	min.s32 	%r88, %r87, 1;
	max.s32 	%r89, %r88, -2;
	cvt.u16.u32 	%rs43, %r89;
	and.b16  	%rs44, %rs43, 3;
	add.s32 	%r90, %r107, 2;
	mul.wide.u32 	%rd33, %r107, 2;
	add.s64 	%rd34, %rd1, %rd33;
	ld.global.nc.u16 	%rs26, [%rd34];
	// begin inline asm
	{  cvt.f32.f16 %f40, %rs26;}

	// end inline asm
	mul.f32 	%f48, %f8, %f40;
	cvt.rni.s32.f32 	%r91, %f48;
	min.s32 	%r92, %r91, 1;
	max.s32 	%r93, %r92, -2;
	cvt.u16.u32 	%rs45, %r93;
	shl.b16 	%rs46, %rs45, 2;
	and.b16  	%rs47, %rs46, 12;
	or.b16  	%rs48, %rs47, %rs44;
	add.s32 	%r94, %r107, 1;
	mul.wide.u32 	%rd35, %r94, 2;
	add.s64 	%rd36, %rd1, %rd35;
	ld.global.nc.u16 	%rs27, [%rd36];
	// begin inline asm
	{  cvt.f32.f16 %f41, %rs27;}

	// end inline asm
	mul.f32 	%f49, %f8, %f41;
	cvt.rni.s32.f32 	%r95, %f49;
	min.s32 	%r96, %r95, 1;
	max.s32 	%r97, %r96, -2;
	cvt.u16.u32 	%rs49, %r97;
	shl.b16 	%rs50, %rs49, 4;
	and.b16  	%rs51, %rs50, 48;
	or.b16  	%rs52, %rs51, %rs48;
	mul.wide.u32 	%rd37, %r90, 2;
	add.s64 	%rd38, %rd1, %rd37;
	ld.global.nc.u16 	%rs28, [%rd38];
	// begin inline asm
	{  cvt.f32.f16 %f42, %rs28;}

	// end inline asm
	mul.f32 	%f50, %f8, %f42;
	cvt.rni.s32.f32 	%r98, %f50;
	min.s32 	%r99, %r98, 1;
	max.s32 	%r100, %r99, -2;
	cvt.u16.u32 	%rs53, %r100;
	shl.b16 	%rs54, %rs53, 6;
	or.b16  	%rs55, %rs54, %rs52;
	xor.b16  	%rs56, %rs55, 170;
	cvt.u64.u32 	%rd39, %r106;
	add.s64 	%rd40, %rd2, %rd39;
	st.global.u8 	[%rd40], %rs56;
	add.s32 	%r108, %r108, %r18;
	add.s32 	%r107, %r107, %r20;
	add.s32 	%r106, %r106, %r18;
	add.s32 	%r105, %r105, %r18;
	add.s32 	%r104, %r104, %r20;
	setp.lt.u32 	%p13, %r108, %r13;
	@%p13 bra 	$L__BB1_16;
$L__BB1_17:
	ret;

}
	// .globl	int2_dequantize_f32
.visible .entry int2_dequantize_f32(
	.param .u64 .ptr .align 1 int2_dequantize_f32_param_0,
	.param .u64 .ptr .align 1 int2_dequantize_f32_param_1,
	.param .u64 .ptr .align 1 int2_dequantize_f32_param_2,
	.param .align 4 .b8 int2_dequantize_f32_param_3[16]
)
{
	.reg .pred 	%p<8>;
	.reg .b16 	%rs<6>;
	.reg .b32 	%r<153>;
	.reg .b32 	%f<42>;
	.reg .b64 	%rd<59>;

	ld.param.u32 	%r49, [int2_dequantize_f32_param_3+4];
	ld.param.u32 	%r50, [int2_dequantize_f32_param_3+8];
	ld.param.u64 	%rd4, [int2_dequantize_f32_param_0];
	ld.param.u64 	%rd3, [int2_dequantize_f32_param_1];
	ld.param.u64 	%rd5, [int2_dequantize_f32_param_2];
	cvta.to.global.u64 	%rd1, %rd5;
	cvta.to.global.u64 	%rd2, %rd4;
	mov.u32 	%r1, %ctaid.x;
	setp.ge.u32 	%p1, %r1, %r50;
	@%p1 bra 	$L__BB2_8;
	cvta.to.global.u64 	%rd6, %rd3;
	mov.u32 	%r152, %tid.x;
	mul.lo.s32 	%r3, %r49, %r1;
	mul.wide.u32 	%rd7, %r1, 4;
	add.s64 	%rd8, %rd6, %rd7;
	ld.global.nc.f32 	%f1, [%rd8];
	shr.u32 	%r4, %r49, 2;
	mul.lo.s32 	%r5, %r4, %r1;
	setp.ge.u32 	%p2, %r152, %r4;
	@%p2 bra 	$L__BB2_8;
	mov.u32 	%r6, %ntid.x;
	add.s32 	%r52, %r152, %r6;
	max.u32 	%r53, %r4, %r52;
	setp.lt.u32 	%p3, %r52, %r4;
	selp.u32 	%r54, 1, 0, %p3;
	add.s32 	%r55, %r52, %r54;
	sub.s32 	%r56, %r53, %r55;
	div.u32 	%r57, %r56, %r6;
	add.s32 	%r7, %r57, %r54;
	and.b32  	%r58, %r7, 3;
	setp.eq.s32 	%p4, %r58, 3;
	@%p4 bra 	$L__BB2_5;
	add.s32 	%r59, %r7, 1;
	and.b32  	%r60, %r59, 3;
	shl.b32 	%r61, %r152, 2;
	add.s32 	%r62, %r3, %r61;
	add.s32 	%r142, %r62, 1;
	shl.b32 	%r9, %r6, 2;
	add.s32 	%r141, %r152, %r5;
	neg.s32 	%r140, %r60;
	mad.lo.s32 	%r152, %r6, %r60, %r152;
$L__BB2_4:
	.pragma "nounroll";
	cvt.u64.u32 	%rd9, %r141;
	add.s64 	%rd10, %rd2, %rd9;
	add.s32 	%r63, %r142, -1;
	ld.global.nc.u8 	%rs1, [%rd10];
	cvt.u32.u8 	%r64, %rs1;
	and.b32  	%r65, %r64, 3;
	add.s32 	%r66, %r65, -2;
	cvt.rn.f32.s32 	%f2, %r66;
	mul.f32 	%f3, %f1, %f2;
	mul.wide.u32 	%rd11, %r63, 4;
	add.s64 	%rd12, %rd1, %rd11;
	st.global.f32 	[%rd12], %f3;
	shr.u32 	%r67, %r64, 2;
	and.b32  	%r68, %r67, 3;
	add.s32 	%r69, %r68, -2;
	cvt.rn.f32.s32 	%f4, %r69;
	mul.f32 	%f5, %f1, %f4;
	add.s32 	%r70, %r142, 2;
	mul.wide.u32 	%rd13, %r142, 4;
	add.s64 	%rd14, %rd1, %rd13;
	st.global.f32 	[%rd14], %f5;
	shr.u32 	%r71, %r64, 4;
	and.b32  	%r72, %r71, 3;
	add.s32 	%r73, %r72, -2;
	cvt.rn.f32.s32 	%f6, %r73;
	mul.f32 	%f7, %f1, %f6;
	add.s32 	%r74, %r142, 1;
	mul.wide.u32 	%rd15, %r74, 4;
	add.s64 	%rd16, %rd1, %rd15;
	st.global.f32 	[%rd16], %f7;
	shr.u32 	%r75, %r64, 6;
	add.s32 	%r76, %r75, -2;
	cvt.rn.f32.s32 	%f8, %r76;
	mul.f32 	%f9, %f1, %f8;
	mul.wide.u32 	%rd17, %r70, 4;
	add.s64 	%rd18, %rd1, %rd17;
	st.global.f32 	[%rd18], %f9;
	add.s32 	%r142, %r142, %r9;
	add.s32 	%r141, %r141, %r6;
	add.s32 	%r140, %r140, 1;
	setp.ne.s32 	%p5, %r140, 0;
	@%p5 bra 	$L__BB2_4;
$L__BB2_5:
	setp.lt.u32 	%p6, %r7, 3;
	@%p6 bra 	$L__BB2_8;
	shl.b32 	%r20, %r6, 2;
	shl.b32 	%r77, %r152, 2;
	add.s32 	%r78, %r3, %r77;
	add.s32 	%r148, %r78, 1;
	mad.lo.s32 	%r151, %r6, 12, %r148;
	shl.b32 	%r22, %r6, 4;
	shl.b32 	%r79, %r6, 3;
	add.s32 	%r150, %r148, %r79;
	add.s32 	%r80, %r6, %r152;
	shl.b32 	%r81, %r80, 2;
	add.s32 	%r82, %r3, %r81;
	add.s32 	%r149, %r82, 1;
	add.s32 	%r147, %r80, %r5;
	add.s32 	%r144, %r152, %r5;
	shl.b32 	%r83, %r6, 1;
	add.s32 	%r146, %r144, %r83;
	mad.lo.s32 	%r145, %r6, 3, %r144;
$L__BB2_7:
	cvt.u64.u32 	%rd19, %r144;
	add.s64 	%rd20, %rd2, %rd19;
	add.s32 	%r84, %r148, -1;
	ld.global.nc.u8 	%rs2, [%rd20];
	cvt.u32.u8 	%r85, %rs2;
	and.b32  	%r86, %r85, 3;
	add.s32 	%r87, %r86, -2;
	cvt.rn.f32.s32 	%f10, %r87;
	mul.f32 	%f11, %f1, %f10;
	mul.wide.u32 	%rd21, %r84, 4;
	add.s64 	%rd22, %rd1, %rd21;
	st.global.f32 	[%rd22], %f11;
	shr.u32 	%r88, %r85, 2;
	and.b32  	%r89, %r88, 3;
	add.s32 	%r90, %r89, -2;
	cvt.rn.f32.s32 	%f12, %r90;
	mul.f32 	%f13, %f1, %f12;
	add.s32 	%r91, %r148, 2;
	mul.wide.u32 	%rd23, %r148, 4;
	add.s64 	%rd24, %rd1, %rd23;
	st.global.f32 	[%rd24], %f13;
	shr.u32 	%r92, %r85, 4;
	and.b32  	%r93, %r92, 3;
	add.s32 	%r94, %r93, -2;
	cvt.rn.f32.s32 	%f14, %r94;
	mul.f32 	%f15, %f1, %f14;
	add.s32 	%r95, %r148, 1;
	mul.wide.u32 	%rd25, %r95, 4;
	add.s64 	%rd26, %rd1, %rd25;
	st.global.f32 	[%rd26], %f15;
	shr.u32 	%r96, %r85, 6;
	add.s32 	%r97, %r96, -2;
	cvt.rn.f32.s32 	%f16, %r97;
	mul.f32 	%f17, %f1, %f16;
	mul.wide.u32 	%rd27, %r91, 4;
	add.s64 	%rd28, %rd1, %rd27;
	st.global.f32 	[%rd28], %f17;
	cvt.u64.u32 	%rd29, %r147;
	add.s64 	%rd30, %rd2, %rd29;
	add.s32 	%r98, %r149, -1;
	ld.global.nc.u8 	%rs3, [%rd30];
	cvt.u32.u8 	%r99, %rs3;
	and.b32  	%r100, %r99, 3;
	add.s32 	%r101, %r100, -2;
	cvt.rn.f32.s32 	%f18, %r101;
	mul.f32 	%f19, %f1, %f18;
	mul.wide.u32 	%rd31, %r98, 4;
	add.s64 	%rd32, %rd1, %rd31;
	st.global.f32 	[%rd32], %f19;
	shr.u32 	%r102, %r99, 2;
	and.b32  	%r103, %r102, 3;
	add.s32 	%r104, %r103, -2;
	cvt.rn.f32.s32 	%f20, %r104;
	mul.f32 	%f21, %f1, %f20;
	add.s32 	%r105, %r149, 2;
	mul.wide.u32 	%rd33, %r149, 4;
	add.s64 	%rd34, %rd1, %rd33;
	st.global.f32 	[%rd34], %f21;
	shr.u32 	%r106, %r99, 4;
	and.b32  	%r107, %r106, 3;
	add.s32 	%r108, %r107, -2;
	cvt.rn.f32.s32 	%f22, %r108;
	mul.f32 	%f23, %f1, %f22;
	add.s32 	%r109, %r149, 1;
	mul.wide.u32 	%rd35, %r109, 4;
	add.s64 	%rd36, %rd1, %rd35;
	st.global.f32 	[%rd36], %f23;
	shr.u32 	%r110, %r99, 6;
	add.s32 	%r111, %r110, -2;
	cvt.rn.f32.s32 	%f24, %r111;
	mul.f32 	%f25, %f1, %f24;
	mul.wide.u32 	%rd37, %r105, 4;
	add.s64 	%rd38, %rd1, %rd37;
	st.global.f32 	[%rd38], %f25;
	cvt.u64.u32 	%rd39, %r146;
	add.s64 	%rd40, %rd2, %rd39;
	add.s32 	%r112, %r150, -1;
	ld.global.nc.u8 	%rs4, [%rd40];
	cvt.u32.u8 	%r113, %rs4;
	and.b32  	%r114, %r113, 3;
	add.s32 	%r115, %r114, -2;
	cvt.rn.f32.s32 	%f26, %r115;
	mul.f32 	%f27, %f1, %f26;
	mul.wide.u32 	%rd41, %r112, 4;
	add.s64 	%rd42, %rd1, %rd41;
	st.global.f32 	[%rd42], %f27;
	shr.u32 	%r116, %r113, 2;
	and.b32  	%r117, %r116, 3;
	add.s32 	%r118, %r117, -2;
	cvt.rn.f32.s32 	%f28, %r118;
	mul.f32 	%f29, %f1, %f28;
	add.s32 	%r119, %r150, 2;
	mul.wide.u32 	%rd43, %r150, 4;
	add.s64 	%rd44, %rd1, %rd43;
	st.global.f32 	[%rd44], %f29;
	shr.u32 	%r120, %r113, 4;
	and.b32  	%r121, %r120, 3;
	add.s32 	%r122, %r121, -2;
	cvt.rn.f32.s32 	%f30, %r122;
	mul.f32 	%f31, %f1, %f30;
	add.s32 	%r123, %r150, 1;
	mul.wide.u32 	%rd45, %r123, 4;
	add.s64 	%rd46, %rd1, %rd45;
	st.global.f32 	[%rd46], %f31;
	shr.u32 	%r124, %r113, 6;
	add.s32 	%r125, %r124, -2;
	cvt.rn.f32.s32 	%f32, %r125;
	mul.f32 	%f33, %f1, %f32;
	mul.wide.u32 	%rd47, %r119, 4;
	add.s64 	%rd48, %rd1, %rd47;
	st.global.f32 	[%rd48], %f33;
	cvt.u64.u32 	%rd49, %r145;
	add.s64 	%rd50, %rd2, %rd49;
	add.s32 	%r126, %r151, -1;
	ld.global.nc.u8 	%rs5, [%rd50];
	cvt.u32.u8 	%r127, %rs5;
	and.b32  	%r128, %r127, 3;
	add.s32 	%r129, %r128, -2;
	cvt.rn.f32.s32 	%f34, %r129;
	mul.f32 	%f35, %f1, %f34;
	mul.wide.u32 	%rd51, %r126, 4;
	add.s64 	%rd52, %rd1, %rd51;
	st.global.f32 	[%rd52], %f35;
	shr.u32 	%r130, %r127, 2;
	and.b32  	%r131, %r130, 3;
	add.s32 	%r132, %r131, -2;
	cvt.rn.f32.s32 	%f36, %r132;
	mul.f32 	%f37, %f1, %f36;
	add.s32 	%r133, %r151, 2;
	mul.wide.u32 	%rd53, %r151, 4;
	add.s64 	%rd54, %rd1, %rd53;
	st.global.f32 	[%rd54], %f37;
	shr.u32 	%r134, %r127, 4;
	and.b32  	%r135, %r134, 3;
	add.s32 	%r136, %r135, -2;
	cvt.rn.f32.s32 	%f38, %r136;
	mul.f32 	%f39, %f1, %f38;
	add.s32 	%r137, %r151, 1;
	mul.wide.u32 	%rd55, %r137, 4;
	add.s64 	%rd56, %rd1, %rd55;
	st.global.f32 	[%rd56], %f39;
	shr.u32 	%r138, %r127, 6;
	add.s32 	%r139, %r138, -2;
	cvt.rn.f32.s32 	%f40, %r139;
	mul.f32 	%f41, %f1, %f40;
	mul.wide.u32 	%rd57, %r133, 4;
	add.s64 	%rd58, %rd1, %rd57;
	st.global.f32 	[%rd58], %f41;
	add.s32 	%r152, %r152, %r20;
	add.s32 	%r151, %r151, %r22;
	add.s32 	%r150, %r150, %r22;
	add.s32 	%r149, %r149, %r22;
	add.s32 	%r148, %r148, %r22;
	add.s32 	%r147, %r147, %r20;
	add.s32 	%r146, %r146, %r20;
	add.s32 	%r145, %r145, %r20;
	add.s32 	%r144, %r144, %r20;
	setp.lt.u32 	%p7, %r152, %r4;
	@%p7 bra 	$L__BB2_7;
$L__BB2_8:
	ret;

}
	// .globl	int2_dequantize_f16
.visible .entry int2_dequantize_f16(
	.param .u64 .ptr .align 1 int2_dequantize_f16_param_0,
	.param .u64 .ptr .align 1 int2_dequantize_f16_param_1,
	.param .u64 .ptr .align 1 int2_dequantize_f16_param_2,
	.param .align 4 .b8 int2_dequantize_f16_param_3[16]
)
{
	.reg .pred 	%p<8>;
	.reg .b16 	%rs<27>;
	.reg .b32 	%r<153>;
	.reg .b32 	%f<43>;
	.reg .b64 	%rd<59>;

	ld.param.u32 	%r49, [int2_dequantize_f16_param_3+4];
	ld.param.u32 	%r50, [int2_dequantize_f16_param_3+8];
	ld.param.u64 	%rd4, [int2_dequantize_f16_param_0];
	ld.param.u64 	%rd3, [int2_dequantize_f16_param_1];
	ld.param.u64 	%rd5, [int2_dequantize_f16_param_2];
	cvta.to.global.u64 	%rd1, %rd5;
	cvta.to.global.u64 	%rd2, %rd4;
	mov.u32 	%r1, %ctaid.x;
	setp.ge.u32 	%p1, %r1, %r50;
	@%p1 bra 	$L__BB3_8;
	cvta.to.global.u64 	%rd6, %rd3;
	mov.u32 	%r152, %tid.x;
	mul.lo.s32 	%r3, %r49, %r1;
	mul.wide.u32 	%rd7, %r1, 2;
	add.s64 	%rd8, %rd6, %rd7;
	ld.global.nc.u16 	%rs1, [%rd8];
	// begin inline asm
	{  cvt.f32.f16 %f2, %rs1;}

	// end inline asm
	shr.u32 	%r4, %r49, 2;
	mul.lo.s32 	%r5, %r4, %r1;
	setp.ge.u32 	%p2, %r152, %r4;
	@%p2 bra 	$L__BB3_8;
	mov.u32 	%r6, %ntid.x;
	add.s32 	%r52, %r152, %r6;
	max.u32 	%r53, %r4, %r52;
	setp.lt.u32 	%p3, %r52, %r4;
	selp.u32 	%r54, 1, 0, %p3;
	add.s32 	%r55, %r52, %r54;
	sub.s32 	%r56, %r53, %r55;
	div.u32 	%r57, %r56, %r6;
	add.s32 	%r7, %r57, %r54;
	and.b32  	%r58, %r7, 3;
	setp.eq.s32 	%p4, %r58, 3;
	@%p4 bra 	$L__BB3_5;
	add.s32 	%r59, %r7, 1;
	and.b32  	%r60, %r59, 3;
	shl.b32 	%r61, %r152, 2;
	add.s32 	%r62, %r3, %r61;
	add.s32 	%r142, %r62, 1;
	shl.b32 	%r9, %r6, 2;
	add.s32 	%r141, %r152, %r5;
	neg.s32 	%r140, %r60;
	mad.lo.s32 	%r152, %r6, %r60, %r152;
$L__BB3_4:
	.pragma "nounroll";
	cvt.u64.u32 	%rd9, %r141;
	add.s64 	%rd10, %rd2, %rd9;
	add.s32 	%r63, %r142, -1;
	ld.global.nc.u8 	%rs6, [%rd10];
	cvt.u32.u8 	%r64, %rs6;
	and.b32  	%r65, %r64, 3;
	add.s32 	%r66, %r65, -2;
	cvt.rn.f32.s32 	%f7, %r66;
	mul.f32 	%f3, %f2, %f7;
	// begin inline asm
	{  cvt.rn.f16.f32 %rs2, %f3;}

	// end inline asm
	mul.wide.u32 	%rd11, %r63, 2;
	add.s64 	%rd12, %rd1, %rd11;
	st.global.u16 	[%rd12], %rs2;
	shr.u32 	%r67, %r64, 2;
	and.b32  	%r68, %r67, 3;
	add.s32 	%r69, %r68, -2;
	cvt.rn.f32.s32 	%f8, %r69;
	mul.f32 	%f4, %f2, %f8;
	// begin inline asm
	{  cvt.rn.f16.f32 %rs3, %f4;}

	// end inline asm
	add.s32 	%r70, %r142, 2;
	mul.wide.u32 	%rd13, %r142, 2;
	add.s64 	%rd14, %rd1, %rd13;
	st.global.u16 	[%rd14], %rs3;
	shr.u32 	%r71, %r64, 4;
	and.b32  	%r72, %r71, 3;
	add.s32 	%r73, %r72, -2;
	cvt.rn.f32.s32 	%f9, %r73;
	mul.f32 	%f5, %f2, %f9;
	// begin inline asm
	{  cvt.rn.f16.f32 %rs4, %f5;}

	// end inline asm
	add.s32 	%r74, %r142, 1;
	mul.wide.u32 	%rd15, %r74, 2;
	add.s64 	%rd16, %rd1, %rd15;
	st.global.u16 	[%rd16], %rs4;
	shr.u32 	%r75, %r64, 6;
	add.s32 	%r76, %r75, -2;
	cvt.rn.f32.s32 	%f10, %r76;
	mul.f32 	%f6, %f2, %f10;
	// begin inline asm
	{  cvt.rn.f16.f32 %rs5, %f6;}

	// end inline asm
	mul.wide.u32 	%rd17, %r70, 2;
	add.s64 	%rd18, %rd1, %rd17;
	st.global.u16 	[%rd18], %rs5;
	add.s32 	%r142, %r142, %r9;
	add.s32 	%r141, %r141, %r6;
	add.s32 	%r140, %r140, 1;
	setp.ne.s32 	%p5, %r140, 0;
	@%p5 bra 	$L__BB3_4;
$L__BB3_5:
	setp.lt.u32 	%p6, %r7, 3;
	@%p6 bra 	$L__BB3_8;
	shl.b32 	%r20, %r6, 2;
	shl.b32 	%r77, %r152, 2;
	add.s32 	%r78, %r3, %r77;
	add.s32 	%r148, %r78, 1;
	mad.lo.s32 	%r151, %r6, 12, %r148;
	shl.b32 	%r22, %r6, 4;
	shl.b32 	%r79, %r6, 3;
	add.s32 	%r150, %r148, %r79;
	add.s32 	%r80, %r6, %r152;
	shl.b32 	%r81, %r80, 2;
	add.s32 	%r82, %r3, %r81;
	add.s32 	%r149, %r82, 1;
	add.s32 	%r147, %r80, %r5;
	add.s32 	%r144, %r152, %r5;
	shl.b32 	%r83, %r6, 1;
	add.s32 	%r146, %r144, %r83;
	mad.lo.s32 	%r145, %r6, 3, %r144;
$L__BB3_7:
	cvt.u64.u32 	%rd19, %r144;
	add.s64 	%rd20, %rd2, %rd19;
	add.s32 	%r84, %r148, -1;
	ld.global.nc.u8 	%rs23, [%rd20];
	cvt.u32.u8 	%r85, %rs23;
	and.b32  	%r86, %r85, 3;
	add.s32 	%r87, %r86, -2;
	cvt.rn.f32.s32 	%f27, %r87;
	mul.f32 	%f11, %f2, %f27;
	// begin inline asm
	{  cvt.rn.f16.f32 %rs7, %f11;}

	// end inline asm
	mul.wide.u32 	%rd21, %r84, 2;
	add.s64 	%rd22, %rd1, %rd21;
	st.global.u16 	[%rd22], %rs7;
	shr.u32 	%r88, %r85, 2;
	and.b32  	%r89, %r88, 3;
	add.s32 	%r90, %r89, -2;
	cvt.rn.f32.s32 	%f28, %r90;
	mul.f32 	%f12, %f2, %f28;
	// begin inline asm
	{  cvt.rn.f16.f32 %rs8, %f12;}

	// end inline asm
	add.s32 	%r91, %r148, 2;
	mul.wide.u32 	%rd23, %r148, 2;
	add.s64 	%rd24, %rd1, %rd23;
	st.global.u16 	[%rd24], %rs8;
	shr.u32 	%r92, %r85, 4;
	and.b32  	%r93, %r92, 3;
	add.s32 	%r94, %r93, -2;
	cvt.rn.f32.s32 	%f29, %r94;
	mul.f32 	%f13, %f2, %f29;
	// begin inline asm
	{  cvt.rn.f16.f32 %rs9, %f13;}

	// end inline asm
	add.s32 	%r95, %r148, 1;
	mul.wide.u32 	%rd25, %r95, 2;
	add.s64 	%rd26, %rd1, %rd25;
	st.global.u16 	[%rd26], %rs9;
	shr.u32 	%r96, %r85, 6;
	add.s32 	%r97, %r96, -2;
	cvt.rn.f32.s32 	%f30, %r97;
	mul.f32 	%f14, %f2, %f30;
	// begin inline asm
	{  cvt.rn.f16.f32 %rs10, %f14;}

	// end inline asm
	mul.wide.u32 	%rd27, %r91, 2;
	add.s64 	%rd28, %rd1, %rd27;
	st.global.u16 	[%rd28], %rs10;
	cvt.u64.u32 	%rd29, %r147;
	add.s64 	%rd30, %rd2, %rd29;
	add.s32 	%r98, %r149, -1;
	ld.global.nc.u8 	%rs24, [%rd30];
	cvt.u32.u8 	%r99, %rs24;
	and.b32  	%r100, %r99, 3;
	add.s32 	%r101, %r100, -2;
	cvt.rn.f32.s32 	%f31, %r101;
	mul.f32 	%f15, %f2, %f31;
	// begin inline asm
	{  cvt.rn.f16.f32 %rs11, %f15;}

	// end inline asm
	mul.wide.u32 	%rd31, %r98, 2;
	add.s64 	%rd32, %rd1, %rd31;
	st.global.u16 	[%rd32], %rs11;
	shr.u32 	%r102, %r99, 2;
	and.b32  	%r103, %r102, 3;
	add.s32 	%r104, %r103, -2;
	cvt.rn.f32.s32 	%f32, %r104;
	mul.f32 	%f16, %f2, %f32;
	// begin inline asm
	{  cvt.rn.f16.f32 %rs12, %f16;}

	// end inline asm
	add.s32 	%r105, %r149, 2;
	mul.wide.u32 	%rd33, %r149, 2;
	add.s64 	%rd34, %rd1, %rd33;
	st.global.u16 	[%rd34], %rs12;
	shr.u32 	%r106, %r99, 4;
	and.b32  	%r107, %r106, 3;
	add.s32 	%r108, %r107, -2;
	cvt.rn.f32.s32 	%f33, %r108;
	mul.f32 	%f17, %f2, %f33;
	// begin inline asm
	{  cvt.rn.f16.f32 %rs13, %f17;}

	// end inline asm
	add.s32 	%r109, %r149, 1;
	mul.wide.u32 	%rd35, %r109, 2;
	add.s64 	%rd36, %rd1, %rd35;
	st.global.u16 	[%rd36], %rs13;
	shr.u32 	%r110, %r99, 6;
	add.s32 	%r111, %r110, -2;
	cvt.rn.f32.s32 	%f34, %r111;
	mul.f32 	%f18, %f2, %f34;
	// begin inline asm
	{  cvt.rn.f16.f32 %rs14, %f18;}

	// end inline asm
	mul.wide.u32 	%rd37, %r105, 2;
	add.s64 	%rd38, %rd1, %rd37;
	st.global.u16 	[%rd38], %rs14;
	cvt.u64.u32 	%rd39, %r146;
	add.s64 	%rd40, %rd2, %rd39;
	add.s32 	%r112, %r150, -1;
	ld.global.nc.u8 	%rs25, [%rd40];
	cvt.u32.u8 	%r113, %rs25;
	and.b32  	%r114, %r113, 3;
	add.s32 	%r115, %r114, -2;
	cvt.rn.f32.s32 	%f35, %r115;
	mul.f32 	%f19, %f2, %f35;
	// begin inline asm
	{  cvt.rn.f16.f32 %rs15, %f19;}

	// end inline asm
	mul.wide.u32 	%rd41, %r112, 2;
	add.s64 	%rd42, %rd1, %rd41;
	st.global.u16 	[%rd42], %rs15;
	shr.u32 	%r116, %r113, 2;
	and.b32  	%r117, %r116, 3;
	add.s32 	%r118, %r117, -2;
	cvt.rn.f32.s32 	%f36, %r118;
	mul.f32 	%f20, %f2, %f36;
	// begin inline asm
	{  cvt.rn.f16.f32 %rs16, %f20;}

	// end inline asm
	add.s32 	%r119, %r150, 2;
	mul.wide.u32 	%rd43, %r150, 2;
	add.s64 	%rd44, %rd1, %rd43;
	st.global.u16 	[%rd44], %rs16;
	shr.u32 	%r120, %r113, 4;
	and.b32  	%r121, %r120, 3;
	add.s32 	%r122, %r121, -2;
	cvt.rn.f32.s32 	%f37, %r122;
	mul.f32 	%f21, %f2, %f37;
	// begin inline asm
	{  cvt.rn.f16.f32 %rs17, %f21;}

	// end inline asm
	add.s32 	%r123, %r150, 1;
	mul.wide.u32 	%rd45, %r123, 2;
	add.s64 	%rd46, %rd1, %rd45;
	st.global.u16 	[%rd46], %rs17;
	shr.u32 	%r124, %r113, 6;
	add.s32 	%r125, %r124, -2;
	cvt.rn.f32.s32 	%f38, %r125;
	mul.f32 	%f22, %f2, %f38;
	// begin inline asm
	{  cvt.rn.f16.f32 %rs18, %f22;}

	// end inline asm
	mul.wide.u32 	%rd47, %r119, 2;
	add.s64 	%rd48, %rd1, %rd47;
	st.global.u16 	[%rd48], %rs18;
	cvt.u64.u32 	%rd49, %r145;
	add.s64 	%rd50, %rd2, %rd49;
	add.s32 	%r126, %r151, -1;
	ld.global.nc.u8 	%rs26, [%rd50];
	cvt.u32.u8 	%r127, %rs26;
	and.b32  	%r128, %r127, 3;
	add.s32 	%r129, %r128, -2;
	cvt.rn.f32.s32 	%f39, %r129;
	mul.f32 	%f23, %f2, %f39;
	// begin inline asm
	{  cvt.rn.f16.f32 %rs19, %f23;}

	// end inline asm
	mul.wide.u32 	%rd51, %r126, 2;
	add.s64 	%rd52, %rd1, %rd51;
	st.global.u16 	[%rd52], %rs19;
	shr.u32 	%r130, %r127, 2;
	and.b32  	%r131, %r130, 3;
	add.s32 	%r132, %r131, -2;
	cvt.rn.f32.s32 	%f40, %r132;
	mul.f32 	%f24, %f2, %f40;
	// begin inline asm
	{  cvt.rn.f16.f32 %rs20, %f24;}

	// end inline asm
	add.s32 	%r133, %r151, 2;
	mul.wide.u32 	%rd53, %r151, 2;
	add.s64 	%rd54, %rd1, %rd53;
	st.global.u16 	[%rd54], %rs20;
	shr.u32 	%r134, %r127, 4;
	and.b32  	%r135, %r134, 3;
	add.s32 	%r136, %r135, -2;
	cvt.rn.f32.s32 	%f41, %r136;
	mul.f32 	%f25, %f2, %f41;
	// begin inline asm
	{  cvt.rn.f16.f32 %rs21, %f25;}

	// end inline asm
	add.s32 	%r137, %r151, 1;
	mul.wide.u32 	%rd55, %r137, 2;
	add.s64 	%rd56, %rd1, %rd55;
	st.global.u16 	[%rd56], %rs21;
	shr.u32 	%r138, %r127, 6;
	add.s32 	%r139, %r138, -2;
	cvt.rn.f32.s32 	%f42, %r139;
	mul.f32 	%f26, %f2, %f42;
	// begin inline asm
	{  cvt.rn.f16.f32 %rs22, %f26;}

	// end inline asm
	mul.wide.u32 	%rd57, %r133, 2;
	add.s64 	%rd58, %rd1, %rd57;
	st.global.u16 	[%rd58], %rs22;
	add.s32 	%r152, %r152, %r20;
	add.s32 	%r151, %r151, %r22;
	add.s32 	%r150, %r150, %r22;
	add.s32 	%r149, %r149, %r22;
	add.s32 	%r148, %r148, %r22;
	add.s32 	%r147, %r147, %r20;
	add.s32 	%r146, %r146, %r20;
	add.s32 	%r145, %r145, %r20;
	add.s32 	%r144, %r144, %r20;
	setp.lt.u32 	%p7, %r152, %r4;
	@%p7 bra 	$L__BB3_7;
$L__BB3_8:
	ret;

}
	// .globl	int2_pack
.visible .entry int2_pack(
	.param .u64 .ptr .align 1 int2_pack_param_0,
	.param .u64 .ptr .align 1 int2_pack_param_1,
	.param .align 4 .b8 int2_pack_param_2[16]
)
{
	.reg .pred 	%p<2>;
	.reg .b16 	%rs<18>;
	.reg .b32 	%r<8>;
	.reg .b64 	%rd<9>;

	ld.param.u64 	%rd1, [int2_pack_param_0];
	ld.param.u32 	%r2, [int2_pack_param_2];
	ld.param.u64 	%rd2, [int2_pack_param_1];
	mov.u32 	%r3, %ctaid.x;
	mov.u32 	%r4, %ntid.x;
	mov.u32 	%r5, %tid.x;
	mad.lo.s32 	%r1, %r3, %r4, %r5;
	shr.u32 	%r6, %r2, 2;
	setp.ge.u32 	%p1, %r1, %r6;
	@%p1 bra 	$L__BB4_2;
	cvta.to.global.u64 	%rd3, %rd1;
	cvta.to.global.u64 	%rd4, %rd2;
	shl.b32 	%r7, %r1, 2;
	cvt.u64.u32 	%rd5, %r7;
	add.s64 	%rd6, %rd3, %rd5;
	ld.global.nc.u8 	%rs1, [%rd6];
	cvt.u16.u8 	%rs2, %rs1;
	and.b16  	%rs3, %rs2, 3;
	ld.global.nc.u8 	%rs4, [%rd6+1];
	cvt.u16.u8 	%rs5, %rs4;
	shl.b16 	%rs6, %rs5, 2;
	and.b16  	%rs7, %rs6, 12;
	or.b16  	%rs8, %rs7, %rs3;
	ld.global.nc.u8 	%rs9, [%rd6+2];
	cvt.u16.u8 	%rs10, %rs9;
	shl.b16 	%rs11, %rs10, 4;
	and.b16  	%rs12, %rs11, 48;
	or.b16  	%rs13, %rs8, %rs12;
	ld.global.nc.u8 	%rs14, [%rd6+3];
	cvt.u16.u8 	%rs15, %rs14;
	shl.b16 	%rs16, %rs15, 6;
	or.b16  	%rs17, %rs13, %rs16;
	cvt.u64.u32 	%rd7, %r1;
	add.s64 	%rd8, %rd4, %rd7;
	st.global.u8 	[%rd8], %rs17;
$L__BB4_2:
	ret;

}
	// .globl	int2_unpack
.visible .entry int2_unpack(
	.param .u64 .ptr .align 1 int2_unpack_param_0,
	.param .u64 .ptr .align 1 int2_unpack_param_1,
	.param .align 4 .b8 int2_unpack_param_2[16]
)
{
	.reg .pred 	%p<2>;
	.reg .b16 	%rs<9>;
	.reg .b32 	%r<8>;
	.reg .b64 	%rd<9>;

	ld.param.u64 	%rd1, [int2_unpack_param_0];
	ld.param.u32 	%r2, [int2_unpack_param_2];
	ld.param.u64 	%rd2, [int2_unpack_param_1];
	mov.u32 	%r3, %ctaid.x;
	mov.u32 	%r4, %ntid.x;
	mov.u32 	%r5, %tid.x;
	mad.lo.s32 	%r1, %r3, %r4, %r5;
	shr.u32 	%r6, %r2, 2;
	setp.ge.u32 	%p1, %r1, %r6;
	@%p1 bra 	$L__BB5_2;
	cvta.to.global.u64 	%rd3, %rd1;
	cvta.to.global.u64 	%rd4, %rd2;
	cvt.u64.u32 	%rd5, %r1;
	add.s64 	%rd6, %rd3, %rd5;
	ld.global.nc.u8 	%rs1, [%rd6];
	cvt.u16.u8 	%rs2, %rs1;
	shl.b32 	%r7, %r1, 2;
	and.b16  	%rs3, %rs2, 3;
	cvt.u64.u32 	%rd7, %r7;
	add.s64 	%rd8, %rd4, %rd7;
	st.global.u8 	[%rd8], %rs3;
	shr.u16 	%rs4, %rs2, 2;
	and.b16  	%rs5, %rs4, 3;
	st.global.u8 	[%rd8+1], %rs5;
	shr.u16 	%rs6, %rs2, 4;
	and.b16  	%rs7, %rs6, 3;
	st.global.u8 	[%rd8+2], %rs7;
	shr.u16 	%rs8, %rs2, 6;
	st.global.u8 	[%rd8+3], %rs8;
$L__BB5_2:
	ret;

}


// ===== COMPILED SASS (sm_100) =====

	.target	sm_100

	.elftype	@"ET_EXEC"


//--------------------- .note.nv.tkinfo           --------------------------
	.section	.note.nv.tkinfo,"",@"SHT_NOTE"
	.sectionflags	@"SHF_NOTE_NV_TKINFO"
	.tkinfo
        /*0018*/ 	.word	0x00000002
        /*0030*/ 	.string	""
        /*0030*/ 	.string	"ptxas"
        /*0030*/ 	.string	"Cuda compilation tools, release 13.0, V13.0.88"
        /*0030*/ 	.string	"Build cuda_13.0.r13.0/compiler.36424714_0"
        /*0030*/ 	.string	"-arch sm_100 -m 64 "



//--------------------- .note.nv.cuinfo           --------------------------
	.section	.note.nv.cuinfo,"",@"SHT_NOTE"
	.sectionflags	@"SHF_NOTE_NV_CUINFO"
        /*0018*/ 	.short	0x0002
        /*001a*/ 	.short	0x0064
        /*001c*/ 	.short	0x0082
	.zero		2


//--------------------- .nv.info                  --------------------------
	.section	.nv.info,"",@"SHT_CUDA_INFO"
	.align	4


	//----- nvinfo : EIATTR_REGCOUNT
	.align		4
        /*0000*/ 	.byte	0x04, 0x2f
        /*0002*/ 	.short	(.L_1 - .L_0)
	.align		4
.L_0:
        /*0004*/ 	.word	index@(int2_quantize_f32)
        /*0008*/ 	.word	0x00000020


	//----- nvinfo : EIATTR_FRAME_SIZE
	.align		4
.L_1:
        /*000c*/ 	.byte	0x04, 0x11
        /*000e*/ 	.short	(.L_3 - .L_2)
	.align		4
.L_2:
        /*0010*/ 	.word	index@($__internal_3_$__cuda_sm3x_div_rn_noftz_f32_slowpath)
        /*0014*/ 	.word	0x00000000


	//----- nvinfo : EIATTR_FRAME_SIZE
	.align		4
.L_3:
        /*0018*/ 	.byte	0x04, 0x11
        /*001a*/ 	.short	(.L_5 - .L_4)
	.align		4
.L_4:
        /*001c*/ 	.word	index@($__internal_2_$__cuda_sm20_rcp_rn_f32_slowpath)
        /*0020*/ 	.word	0x00000000


	//----- nvinfo : EIATTR_FRAME_SIZE
	.align		4
.L_5:
        /*0024*/ 	.byte	0x04, 0x11
        /*0026*/ 	.short	(.L_7 - .L_6)
	.align		4
.L_6:
        /*0028*/ 	.word	index@(int2_quantize_f32)
        /*002c*/ 	.word	0x00000000


	//----- nvinfo : EIATTR_REGCOUNT
	.align		4
.L_7:
        /*0030*/ 	.byte	0x04, 0x2f
        /*0032*/ 	.short	(.L_9 - .L_8)
	.align		4
.L_8:
        /*0034*/ 	.word	index@(int2_quantize_f16)
        /*0038*/ 	.word	0x0000001c


	//----- nvinfo : EIATTR_FRAME_SIZE
	.align		4
.L_9:
        /*003c*/ 	.byte	0x04, 0x11
        /*003e*/ 	.short	(.L_11 - .L_10)
	.align		4
.L_10:
        /*0040*/ 	.word	index@($__internal_1_$__cuda_sm3x_div_rn_noftz_f32_slowpath)
        /*0044*/ 	.word	0x00000000


	//----- nvinfo : EIATTR_FRAME_SIZE
	.align		4
.L_11:
        /*0048*/ 	.byte	0x04, 0x11
        /*004a*/ 	.short	(.L_13 - .L_12)
	.align		4
.L_12:
        /*004c*/ 	.word	index@($__internal_0_$__cuda_sm20_rcp_rn_f32_slowpath)
        /*0050*/ 	.word	0x00000000


	//----- nvinfo : EIATTR_FRAME_SIZE
	.align		4
.L_13:
        /*0054*/ 	.byte	0x04, 0x11
        /*0056*/ 	.short	(.L_15 - .L_14)
	.align		4
.L_14:
        /*0058*/ 	.word	index@(int2_quantize_f16)
        /*005c*/ 	.word	0x00000000


	//----- nvinfo : EIATTR_REGCOUNT
	.align		4
.L_15:
        /*0060*/ 	.byte	0x04, 0x2f
        /*0062*/ 	.short	(.L_17 - .L_16)
	.align		4
.L_16:
        /*0064*/ 	.word	index@(int2_dequantize_f32)
        /*0068*/ 	.word	0x00000020


	//----- nvinfo : EIATTR_FRAME_SIZE
	.align		4
.L_17:
        /*006c*/ 	.byte	0x04, 0x11
        /*006e*/ 	.short	(.L_19 - .L_18)
	.align		4
.L_18:
        /*0070*/ 	.word	index@(int2_dequantize_f32)
        /*0074*/ 	.word	0x00000000


	//----- nvinfo : EIATTR_REGCOUNT
	.align		4
.L_19:
        /*0078*/ 	.byte	0x04, 0x2f
        /*007a*/ 	.short	(.L_21 - .L_20)
	.align		4
.L_20:
        /*007c*/ 	.word	index@(int2_dequantize_f16)
        /*0080*/ 	.word	0x00000020


	//----- nvinfo : EIATTR_FRAME_SIZE
	.align		4
.L_21:
        /*0084*/ 	.byte	0x04, 0x11
        /*0086*/ 	.short	(.L_23 - .L_22)
	.align		4
.L_22:
        /*0088*/ 	.word	index@(int2_dequantize_f16)
        /*008c*/ 	.word	0x00000000


	//----- nvinfo : EIATTR_REGCOUNT
	.align		4
.L_23:
        /*0090*/ 	.byte	0x04, 0x2f
        /*0092*/ 	.short	(.L_25 - .L_24)
	.align		4
.L_24:
        /*0094*/ 	.word	index@(int2_pack)
        /*0098*/ 	.word	0x0000000c


	//----- nvinfo : EIATTR_FRAME_SIZE
	.align		4
.L_25:
        /*009c*/ 	.byte	0x04, 0x11
        /*009e*/ 	.short	(.L_27 - .L_26)
	.align		4
.L_26:
        /*00a0*/ 	.word	index@(int2_pack)
        /*00a4*/ 	.word	0x00000000


	//----- nvinfo : EIATTR_REGCOUNT
	.align		4
.L_27:
        /*00a8*/ 	.byte	0x04, 0x2f
        /*00aa*/ 	.short	(.L_29 - .L_28)
	.align		4
.L_28:
        /*00ac*/ 	.word	index@(int2_unpack)
        /*00b0*/ 	.word	0x00000010


	//----- nvinfo : EIATTR_FRAME_SIZE
	.align		4
.L_29:
        /*00b4*/ 	.byte	0x04, 0x11
        /*00b6*/ 	.short	(.L_31 - .L_30)
	.align		4
.L_30:
        /*00b8*/ 	.word	index@(int2_unpack)
        /*00bc*/ 	.word	0x00000000


	//----- nvinfo : EIATTR_MIN_STACK_SIZE
	.align		4
.L_31:
        /*00c0*/ 	.byte	0x04, 0x12
        /*00c2*/ 	.short	(.L_33 - .L_32)
	.align		4
.L_32:
        /*00c4*/ 	.word	index@(int2_unpack)
        /*00c8*/ 	.word	0x00000000


	//----- nvinfo : EIATTR_MIN_STACK_SIZE
	.align		4
.L_33:
        /*00cc*/ 	.byte	0x04, 0x12
        /*00ce*/ 	.short	(.L_35 - .L_34)
	.align		4
.L_34:
        /*00d0*/ 	.word	index@(int2_pack)
        /*00d4*/ 	.word	0x00000000


	//----- nvinfo : EIATTR_MIN_STACK_SIZE
	.align		4
.L_35:
        /*00d8*/ 	.byte	0x04, 0x12
        /*00da*/ 	.short	(.L_37 - .L_36)
	.align		4
.L_36:
        /*00dc*/ 	.word	index@(int2_dequantize_f16)
        /*00e0*/ 	.word	0x00000000


	//----- nvinfo : EIATTR_MIN_STACK_SIZE
	.align		4
.L_37:
        /*00e4*/ 	.byte	0x04, 0x12
        /*00e6*/ 	.short	(.L_39 - .L_38)
	.align		4
.L_38:
        /*00e8*/ 	.word	index@(int2_dequantize_f32)
        /*00ec*/ 	.word	0x00000000


	//----- nvinfo : EIATTR_MIN_STACK_SIZE
	.align		4
.L_39:
        /*00f0*/ 	.byte	0x04, 0x12
        /*00f2*/ 	.short	(.L_41 - .L_40)
	.align		4
.L_40:
        /*00f4*/ 	.word	index@(int2_quantize_f16)
        /*00f8*/ 	.word	0x00000000


	//----- nvinfo : EIATTR_MIN_STACK_SIZE
	.align		4
.L_41:
        /*00fc*/ 	.byte	0x04, 0x12
        /*00fe*/ 	.short	(.L_43 - .L_42)
	.align		4
.L_42:
        /*0100*/ 	.word	index@(int2_quantize_f32)
        /*0104*/ 	.word	0x00000000
.L_43:


//--------------------- .nv.compat                --------------------------
	.section	.nv.compat,"",@"SHT_CUDA_COMPAT_INFO"
	.align	4
        /*0000*/ 	.byte	0x02, 0x09, 0x00, 0x00, 0x02, 0x02, 0x01, 0x00, 0x02, 0x05, 0x05, 0x00, 0x03, 0x07, 0x01, 0x01
        /*0010*/ 	.byte	0x02, 0x03, 0x00, 0x00, 0x02, 0x06, 0x01, 0x00, 0x04, 0x0b, 0x08, 0x00, 0x01, 0x00, 0x00, 0x00
        /*0020*/ 	.byte	0x00, 0x00, 0x00, 0x00


//--------------------- .nv.info.int2_unpack      --------------------------
	.section	.nv.info.int2_unpack,"",@"SHT_CUDA_INFO"
	.sectionflags	@""
	.align	4


	//----- nvinfo : EIATTR_CUDA_API_VERSION
	.align		4
        /*0000*/ 	.byte	0x04, 0x37
        /*0002*/ 	.short	(.L_45 - .L_44)
.L_44:
        /*0004*/ 	.word	0x00000082


	//----- nvinfo : EIATTR_KPARAM_INFO
	.align		4
.L_45:
        /*0008*/ 	.byte	0x04, 0x17
        /*000a*/ 	.short	(.L_47 - .L_46)
.L_46:
        /*000c*/ 	.word	0x00000000
        /*0010*/ 	.short	0x0002
        /*0012*/ 	.short	0x0010
        /*0014*/ 	.byte	0x00, 0xf0, 0x41, 0x00


	//----- nvinfo : EIATTR_KPARAM_INFO
	.align		4
.L_47:
        /*0018*/ 	.byte	0x04, 0x17
        /*001a*/ 	.short	(.L_49 - .L_48)
.L_48:
        /*001c*/ 	.word	0x00000000
        /*0020*/ 	.short	0x0001
        /*0022*/ 	.short	0x0008
        /*0024*/ 	.byte	0x00, 0xf5, 0x21, 0x00


	//----- nvinfo : EIATTR_KPARAM_INFO
	.align		4
.L_49:
        /*0028*/ 	.byte	0x04, 0x17
        /*002a*/ 	.short	(.L_51 - .L_50)
.L_50:
        /*002c*/ 	.word	0x00000000
        /*0030*/ 	.short	0x0000
        /*0032*/ 	.short	0x0000
        /*0034*/ 	.byte	0x00, 0xf5, 0x21, 0x00


	//----- nvinfo : EIATTR_SPARSE_MMA_MASK
	.align		4
.L_51:
        /*0038*/ 	.byte	0x03, 0x50
        /*003a*/ 	.short	0x0000


	//----- nvinfo : EIATTR_MAXREG_COUNT
	.align		4
        /*003c*/ 	.byte	0x03, 0x1b
        /*003e*/ 	.short	0x00ff


	//----- nvinfo : EIATTR_MERCURY_ISA_VERSION
	.align		4
        /*0040*/ 	.byte	0x03, 0x5f
        /*0042*/ 	.short	0x0101


	//----- nvinfo : EIATTR_VRC_CTA_INIT_COUNT
	.align		4
        /*0044*/ 	.byte	0x02, 0x4a
	.zero		1
	.zero		1


	//----- nvinfo : EIATTR_EXIT_INSTR_OFFSETS
	.align		4
        /*0048*/ 	.byte	0x04, 0x1c
        /*004a*/ 	.short	(.L_53 - .L_52)


	//   ....[0]....
.L_52:
        /*004c*/ 	.word	0x00000080


	//   ....[1]....
        /*0050*/ 	.word	0x000001a0


	//----- nvinfo : EIATTR_CBANK_PARAM_SIZE
	.align		4
.L_53:
        /*0054*/ 	.byte	0x03, 0x19
        /*0056*/ 	.short	0x0020


	//----- nvinfo : EIATTR_PARAM_CBANK
	.align		4
        /*0058*/ 	.byte	0x04, 0x0a
        /*005a*/ 	.short	(.L_55 - .L_54)
	.align		4
.L_54:
        /*005c*/ 	.word	index@(.nv.constant0.int2_unpack)
        /*0060*/ 	.short	0x0380
        /*0062*/ 	.short	0x0020


	//----- nvinfo : EIATTR_SW_WAR
	.align		4
.L_55:
        /*0064*/ 	.byte	0x04, 0x36
        /*0066*/ 	.short	(.L_57 - .L_56)
.L_56:
        /*0068*/ 	.word	0x00000008
.L_57:


//--------------------- .nv.info.int2_pack        --------------------------
	.section	.nv.info.int2_pack,"",@"SHT_CUDA_INFO"
	.sectionflags	@""
	.align	4


	//----- nvinfo : EIATTR_CUDA_API_VERSION
	.align		4
        /*0000*/ 	.byte	0x04, 0x37
        /*0002*/ 	.short	(.L_59 - .L_58)
.L_58:
        /*0004*/ 	.word	0x00000082


	//----- nvinfo : EIATTR_KPARAM_INFO
	.align		4
.L_59:
        /*0008*/ 	.byte	0x04, 0x17
        /*000a*/ 	.short	(.L_61 - .L_60)
.L_60:
        /*000c*/ 	.word	0x00000000
        /*0010*/ 	.short	0x0002
        /*0012*/ 	.short	0x0010
        /*0014*/ 	.byte	0x00, 0xf0, 0x41, 0x00


	//----- nvinfo : EIATTR_KPARAM_INFO
	.align		4
.L_61:
        /*0018*/ 	.byte	0x04, 0x17
        /*001a*/ 	.short	(.L_63 - .L_62)
.L_62:
        /*001c*/ 	.word	0x00000000
        /*0020*/ 	.short	0x0001
        /*0022*/ 	.short	0x0008
        /*0024*/ 	.byte	0x00, 0xf5, 0x21, 0x00


	//----- nvinfo : EIATTR_KPARAM_INFO
	.align		4
.L_63:
        /*0028*/ 	.byte	0x04, 0x17
        /*002a*/ 	.short	(.L_65 - .L_64)
.L_64:
        /*002c*/ 	.word	0x00000000
        /*0030*/ 	.short	0x0000
        /*0032*/ 	.short	0x0000
        /*0034*/ 	.byte	0x00, 0xf5, 0x21, 0x00


	//----- nvinfo : EIATTR_SPARSE_MMA_MASK
	.align		4
.L_65:
        /*0038*/ 	.byte	0x03, 0x50
        /*003a*/ 	.short	0x0000


	//----- nvinfo : EIATTR_MAXREG_COUNT
	.align		4
        /*003c*/ 	.byte	0x03, 0x1b
        /*003e*/ 	.short	0x00ff


	//----- nvinfo : EIATTR_MERCURY_ISA_VERSION
	.align		4
        /*0040*/ 	.byte	0x03, 0x5f
        /*0042*/ 	.short	0x0101


	//----- nvinfo : EIATTR_VRC_CTA_INIT_COUNT
	.align		4
        /*0044*/ 	.byte	0x02, 0x4a
	.zero		1
	.zero		1


	//----- nvinfo : EIATTR_EXIT_INSTR_OFFSETS
	.align		4
        /*0048*/ 	.byte	0x04, 0x1c
        /*004a*/ 	.short	(.L_67 - .L_66)


	//   ....[0]....
.L_66:
        /*004c*/ 	.word	0x00000080


	//   ....[1]....
        /*0050*/ 	.word	0x000001a0


	//----- nvinfo : EIATTR_CBANK_PARAM_SIZE
	.align		4
.L_67:
        /*0054*/ 	.byte	0x03, 0x19
        /*0056*/ 	.short	0x0020


	//----- nvinfo : EIATTR_PARAM_CBANK
	.align		4
        /*0058*/ 	.byte	0x04, 0x0a
        /*005a*/ 	.short	(.L_69 - .L_68)
	.align		4
.L_68:
        /*005c*/ 	.word	index@(.nv.constant0.int2_pack)
        /*0060*/ 	.short	0x0380
        /*0062*/ 	.short	0x0020


	//----- nvinfo : EIATTR_SW_WAR
	.align		4
.L_69:
        /*0064*/ 	.byte	0x04, 0x36
        /*0066*/ 	.short	(.L_71 - .L_70)
.L_70:
        /*0068*/ 	.word	0x00000008
.L_71:


//--------------------- .nv.info.int2_dequantize_f16 --------------------------
	.section	.nv.info.int2_dequantize_f16,"",@"SHT_CUDA_INFO"
	.sectionflags	@""
	.align	4


	//----- nvinfo : EIATTR_CUDA_API_VERSION
	.align		4
        /*0000*/ 	.byte	0x04, 0x37
        /*0002*/ 	.short	(.L_73 - .L_72)
.L_72:
        /*0004*/ 	.word	0x00000082


	//----- nvinfo : EIATTR_KPARAM_INFO
	.align		4
.L_73:
        /*0008*/ 	.byte	0x04, 0x17
        /*000a*/ 	.short	(.L_75 - .L_74)
.L_74:
        /*000c*/ 	.word	0x00000000
        /*0010*/ 	.short	0x0003
        /*0012*/ 	.short	0x0018
        /*0014*/ 	.byte	0x00, 0xf0, 0x41, 0x00


	//----- nvinfo : EIATTR_KPARAM_INFO
	.align		4
.L_75:
        /*0018*/ 	.byte	0x04, 0x17
        /*001a*/ 	.short	(.L_77 - .L_76)
.L_76:
        /*001c*/ 	.word	0x00000000
        /*0020*/ 	.short	0x0002
        /*0022*/ 	.short	0x0010
        /*0024*/ 	.byte	0x00, 0xf5, 0x21, 0x00


	//----- nvinfo : EIATTR_KPARAM_INFO
	.align		4
.L_77:
        /*0028*/ 	.byte	0x04, 0x17
        /*002a*/ 	.short	(.L_79 - .L_78)
.L_78:
        /*002c*/ 	.word	0x00000000
        /*0030*/ 	.short	0x0001
        /*0032*/ 	.short	0x0008
        /*0034*/ 	.byte	0x00, 0xf5, 0x21, 0x00


	//----- nvinfo : EIATTR_KPARAM_INFO
	.align		4
.L_79:
        /*0038*/ 	.byte	0x04, 0x17
        /*003a*/ 	.short	(.L_81 - .L_80)
.L_80:
        /*003c*/ 	.word	0x00000000
        /*0040*/ 	.short	0x0000
        /*0042*/ 	.short	0x0000
        /*0044*/ 	.byte	0x00, 0xf5, 0x21, 0x00


	//----- nvinfo : EIATTR_SPARSE_MMA_MASK
	.align		4
.L_81:
        /*0048*/ 	.byte	0x03, 0x50
        /*004a*/ 	.short	0x0000


	//----- nvinfo : EIATTR_MAXREG_COUNT
	.align		4
        /*004c*/ 	.byte	0x03, 0x1b
        /*004e*/ 	.short	0x00ff


	//----- nvinfo : EIATTR_MERCURY_ISA_VERSION
	.align		4
        /*0050*/ 	.byte	0x03, 0x5f
        /*0052*/ 	.short	0x0101


	//----- nvinfo : EIATTR_VRC_CTA_INIT_COUNT
	.align		4
        /*0054*/ 	.byte	0x02, 0x4a
	.zero		1
	.zero		1


	//----- nvinfo : EIATTR_EXIT_INSTR_OFFSETS
	.align		4
        /*0058*/ 	.byte	0x04, 0x1c
        /*005a*/ 	.short	(.L_83 - .L_82)


	//   ....[0]....
.L_82:
        /*005c*/ 	.word	0x00000040


	//   ....[1]....
        /*0060*/ 	.word	0x00000090


	//   ....[2]....
        /*0064*/ 	.word	0x00000610


	//   ....[3]....
        /*0068*/ 	.word	0x00001120


	//----- nvinfo : EIATTR_CRS_STACK_SIZE
	.align		4
.L_83:
        /*006c*/ 	.byte	0x04, 0x1e
        /*006e*/ 	.short	(.L_85 - .L_84)
.L_84:
        /*0070*/ 	.word	0x00000000


	//----- nvinfo : EIATTR_CBANK_PARAM_SIZE
	.align		4
.L_85:
        /*0074*/ 	.byte	0x03, 0x19
        /*0076*/ 	.short	0x0028


	//----- nvinfo : EIATTR_PARAM_CBANK
	.align		4
        /*0078*/ 	.byte	0x04, 0x0a
        /*007a*/ 	.short	(.L_87 - .L_86)
	.align		4
.L_86:
        /*007c*/ 	.word	index@(.nv.constant0.int2_dequantize_f16)
        /*0080*/ 	.short	0x0380
        /*0082*/ 	.short	0x0028


	//----- nvinfo : EIATTR_SW_WAR
	.align		4
.L_87:
        /*0084*/ 	.byte	0x04, 0x36
        /*0086*/ 	.short	(.L_89 - .L_88)
.L_88:
        /*0088*/ 	.word	0x00000008
.L_89:


//--------------------- .nv.info.int2_dequantize_f32 --------------------------
	.section	.nv.info.int2_dequantize_f32,"",@"SHT_CUDA_INFO"
	.sectionflags	@""
	.align	4


	//----- nvinfo : EIATTR_CUDA_API_VERSION
	.align		4
        /*0000*/ 	.byte	0x04, 0x37
        /*0002*/ 	.short	(.L_91 - .L_90)
.L_90:
        /*0004*/ 	.word	0x00000082


	//----- nvinfo : EIATTR_KPARAM_INFO
	.align		4
.L_91:
        /*0008*/ 	.byte	0x04, 0x17
        /*000a*/ 	.short	(.L_93 - .L_92)
.L_92:
        /*000c*/ 	.word	0x00000000
        /*0010*/ 	.short	0x0003
        /*0012*/ 	.short	0x0018
        /*0014*/ 	.byte	0x00, 0xf0, 0x41, 0x00


	//----- nvinfo : EIATTR_KPARAM_INFO
	.align		4
.L_93:
        /*0018*/ 	.byte	0x04, 0x17
        /*001a*/ 	.short	(.L_95 - .L_94)
.L_94:
        /*001c*/ 	.word	0x00000000
        /*0020*/ 	.short	0x0002
        /*0022*/ 	.short	0x0010
        /*0024*/ 	.byte	0x00, 0xf5, 0x21, 0x00


	//----- nvinfo : EIATTR_KPARAM_INFO
	.align		4
.L_95:
        /*0028*/ 	.byte	0x04, 0x17
        /*002a*/ 	.short	(.L_97 - .L_96)
.L_96:
        /*002c*/ 	.word	0x00000000
        /*0030*/ 	.short	0x0001
        /*0032*/ 	.short	0x0008
        /*0034*/ 	.byte	0x00, 0xf5, 0x21, 0x00


	//----- nvinfo : EIATTR_KPARAM_INFO
	.align		4
.L_97:
        /*0038*/ 	.byte	0x04, 0x17
        /*003a*/ 	.short	(.L_99 - .L_98)
.L_98:
        /*003c*/ 	.word	0x00000000
        /*0040*/ 	.short	0x0000
        /*0042*/ 	.short	0x0000
        /*0044*/ 	.byte	0x00, 0xf5, 0x21, 0x00


	//----- nvinfo : EIATTR_SPARSE_MMA_MASK
	.align		4
.L_99:
        /*0048*/ 	.byte	0x03, 0x50
        /*004a*/ 	.short	0x0000


	//----- nvinfo : EIATTR_MAXREG_COUNT
	.align		4
        /*004c*/ 	.byte	0x03, 0x1b
        /*004e*/ 	.short	0x00ff


	//----- nvinfo : EIATTR_MERCURY_ISA_VERSION
	.align		4
        /*0050*/ 	.byte	0x03, 0x5f
        /*0052*/ 	.short	0x0101


	//----- nvinfo : EIATTR_VRC_CTA_INIT_COUNT
	.align		4
        /*0054*/ 	.byte	0x02, 0x4a
	.zero		1
	.zero		1


	//----- nvinfo : EIATTR_EXIT_INSTR_OFFSETS
	.align		4
        /*0058*/ 	.byte	0x04, 0x1c
        /*005a*/ 	.short	(.L_101 - .L_100)


	//   ....[0]....
.L_100:
        /*005c*/ 	.word	0x00000040


	//   ....[1]....
        /*0060*/ 	.word	0x00000090


	//   ....[2]....
        /*0064*/ 	.word	0x000005c0


	//   ....[3]....
        /*0068*/ 	.word	0x00000f10


	//----- nvinfo : EIATTR_CRS_STACK_SIZE
	.align		4
.L_101:
        /*006c*/ 	.byte	0x04, 0x1e
        /*006e*/ 	.short	(.L_103 - .L_102)
.L_102:
        /*0070*/ 	.word	0x00000000


	//----- nvinfo : EIATTR_CBANK_PARAM_SIZE
	.align		4
.L_103:
        /*0074*/ 	.byte	0x03, 0x19
        /*0076*/ 	.short	0x0028


	//----- nvinfo : EIATTR_PARAM_CBANK
	.align		4
        /*0078*/ 	.byte	0x04, 0x0a
        /*007a*/ 	.short	(.L_105 - .L_104)
	.align		4
.L_104:
        /*007c*/ 	.word	index@(.nv.constant0.int2_dequantize_f32)
        /*0080*/ 	.short	0x0380
        /*0082*/ 	.short	0x0028


	//----- nvinfo : EIATTR_SW_WAR
	.align		4
.L_105:
        /*0084*/ 	.byte	0x04, 0x36
        /*0086*/ 	.short	(.L_107 - .L_106)
.L_106:
        /*0088*/ 	.word	0x00000008
.L_107:


//--------------------- .nv.info.int2_quantize_f16 --------------------------
	.section	.nv.info.int2_quantize_f16,"",@"SHT_CUDA_INFO"
	.sectionflags	@""
	.align	4


	//----- nvinfo : EIATTR_CUDA_API_VERSION
	.align		4
        /*0000*/ 	.byte	0x04, 0x37
        /*0002*/ 	.short	(.L_109 - .L_108)
.L_108:
        /*0004*/ 	.word	0x00000082


	//----- nvinfo : EIATTR_KPARAM_INFO
	.align		4
.L_109:
        /*0008*/ 	.byte	0x04, 0x17
        /*000a*/ 	.short	(.L_111 - .L_110)
.L_110:
        /*000c*/ 	.word	0x00000000
        /*0010*/ 	.short	0x0003
        /*0012*/ 	.short	0x0018
        /*0014*/ 	.byte	0x00, 0xf0, 0x41, 0x00


	//----- nvinfo : EIATTR_KPARAM_INFO
	.align		4
.L_111:
        /*0018*/ 	.byte	0x04, 0x17
        /*001a*/ 	.short	(.L_113 - .L_112)
.L_112:
        /*001c*/ 	.word	0x00000000
        /*0020*/ 	.short	0x0002
        /*0022*/ 	.short	0x0010
        /*0024*/ 	.byte	0x00, 0xf5, 0x21, 0x00


	//----- nvinfo : EIATTR_KPARAM_INFO
	.align		4
.L_113:
        /*0028*/ 	.byte	0x04, 0x17
        /*002a*/ 	.short	(.L_115 - .L_114)
.L_114:
        /*002c*/ 	.word	0x00000000
        /*0030*/ 	.short	0x0001
        /*0032*/ 	.short	0x0008
        /*0034*/ 	.byte	0x00, 0xf5, 0x21, 0x00


	//----- nvinfo : EIATTR_KPARAM_INFO
	.align		4
.L_115:
        /*0038*/ 	.byte	0x04, 0x17
        /*003a*/ 	.short	(.L_117 - .L_116)
.L_116:
        /*003c*/ 	.word	0x00000000
        /*0040*/ 	.short	0x0000
        /*0042*/ 	.short	0x0000
        /*0044*/ 	.byte	0x00, 0xf5, 0x21, 0x00


	//----- nvinfo : EIATTR_SPARSE_MMA_MASK
	.align		4
.L_117:
        /*0048*/ 	.byte	0x03, 0x50
        /*004a*/ 	.short	0x0000


	//----- nvinfo : EIATTR_MAXREG_COUNT
	.align		4
        /*004c*/ 	.byte	0x03, 0x1b
        /*004e*/ 	.short	0x00ff


	//----- nvinfo : EIATTR_NUM_BARRIERS
	.align		4
        /*0050*/ 	.byte	0x02, 0x4c
        /*0052*/ 	.byte	0x01
	.zero		1


	//----- nvinfo : EIATTR_MERCURY_ISA_VERSION
	.align		4
        /*0054*/ 	.byte	0x03, 0x5f
        /*0056*/ 	.short	0x0101


	//----- nvinfo : EIATTR_VRC_CTA_INIT_COUNT
	.align		4
        /*0058*/ 	.byte	0x02, 0x4a
	.zero		1
	.zero		1


	//----- nvinfo : EIATTR_EXIT_INSTR_OFFSETS
	.align		4
        /*005c*/ 	.byte	0x04, 0x1c
        /*005e*/ 	.short	(.L_119 - .L_118)


	//   ....[0]....
.L_118:
        /*0060*/ 	.word	0x00000040


	//   ....[1]....
        /*0064*/ 	.word	0x00000680


	//   ....[2]....
        /*0068*/ 	.word	0x00000b70


	//   ....[3]....
        /*006c*/ 	.word	0x000011a0


	//----- nvinfo : EIATTR_CRS_STACK_SIZE
	.align		4
.L_119:
        /*0070*/ 	.byte	0x04, 0x1e
        /*0072*/ 	.short	(.L_121 - .L_120)
.L_120:
        /*0074*/ 	.word	0x00000000


	//----- nvinfo : EIATTR_CBANK_PARAM_SIZE
	.align		4
.L_121:
        /*0078*/ 	.byte	0x03, 0x19
        /*007a*/ 	.short	0x0028


	//----- nvinfo : EIATTR_PARAM_CBANK
	.align		4
        /*007c*/ 	.byte	0x04, 0x0a
        /*007e*/ 	.short	(.L_123 - .L_122)
	.align		4
.L_122:
        /*0080*/ 	.word	index@(.nv.constant0.int2_quantize_f16)
        /*0084*/ 	.short	0x0380
        /*0086*/ 	.short	0x0028


	//----- nvinfo : EIATTR_SW_WAR
	.align		4
.L_123:
        /*0088*/ 	.byte	0x04, 0x36
        /*008a*/ 	.short	(.L_125 - .L_124)
.L_124:
        /*008c*/ 	.word	0x00000008
.L_125:


//--------------------- .nv.info.int2_quantize_f32 --------------------------
	.section	.nv.info.int2_quantize_f32,"",@"SHT_CUDA_INFO"
	.sectionflags	@""
	.align	4


	//----- nvinfo : EIATTR_CUDA_API_VERSION
	.align		4
        /*0000*/ 	.byte	0x04, 0x37
        /*0002*/ 	.short	(.L_127 - .L_126)
.L_126:
        /*0004*/ 	.word	0x00000082


	//----- nvinfo : EIATTR_KPARAM_INFO
	.align		4
.L_127:
        /*0008*/ 	.byte	0x04, 0x17
        /*000a*/ 	.short	(.L_129 - .L_128)
.L_128:
        /*000c*/ 	.word	0x00000000
        /*0010*/ 	.short	0x0003
        /*0012*/ 	.short	0x0018
        /*0014*/ 	.byte	0x00, 0xf0, 0x41, 0x00


	//----- nvinfo : EIATTR_KPARAM_INFO
	.align		4
.L_129:
        /*0018*/ 	.byte	0x04, 0x17
        /*001a*/ 	.short	(.L_131 - .L_130)
.L_130:
        /*001c*/ 	.word	0x00000000
        /*0020*/ 	.short	0x0002
        /*0022*/ 	.short	0x0010
        /*0024*/ 	.byte	0x00, 0xf5, 0x21, 0x00


	//----- nvinfo : EIATTR_KPARAM_INFO
	.align		4
.L_131:
        /*0028*/ 	.byte	0x04, 0x17
        /*002a*/ 	.short	(.L_133 - .L_132)
.L_132:
        /*002c*/ 	.word	0x00000000
        /*0030*/ 	.short	0x0001
        /*0032*/ 	.short	0x0008
        /*0034*/ 	.byte	0x00, 0xf5, 0x21, 0x00


	//----- nvinfo : EIATTR_KPARAM_INFO
	.align		4
.L_133:
        /*0038*/ 	.byte	0x04, 0x17
        /*003a*/ 	.short	(.L_135 - .L_134)
.L_134:
        /*003c*/ 	.word	0x00000000
        /*0040*/ 	.short	0x0000
        /*0042*/ 	.short	0x0000
        /*0044*/ 	.byte	0x00, 0xf5, 0x21, 0x00


	//----- nvinfo : EIATTR_SPARSE_MMA_MASK
	.align		4
.L_135:
        /*0048*/ 	.byte	0x03, 0x50
        /*004a*/ 	.short	0x0000


	//----- nvinfo : EIATTR_MAXREG_COUNT
	.align		4
        /*004c*/ 	.byte	0x03, 0x1b
        /*004e*/ 	.short	0x00ff


	//----- nvinfo : EIATTR_NUM_BARRIERS
	.align		4
        /*0050*/ 	.byte	0x02, 0x4c
        /*0052*/ 	.byte	0x01
	.zero		1


	//----- nvinfo : EIATTR_MERCURY_ISA_VERSION
	.align		4
        /*0054*/ 	.byte	0x03, 0x5f
        /*0056*/ 	.short	0x0101


	//----- nvinfo : EIATTR_VRC_CTA_INIT_COUNT
	.align		4
        /*0058*/ 	.byte	0x02, 0x4a
	.zero		1
	.zero		1


	//----- nvinfo : EIATTR_EXIT_INSTR_OFFSETS
	.align		4
        /*005c*/ 	.byte	0x04, 0x1c
        /*005e*/ 	.short	(.L_137 - .L_136)


	//   ....[0]....
.L_136:
        /*0060*/ 	.word	0x00000040


	//   ....[1]....
        /*0064*/ 	.word	0x00000650


	//   ....[2]....
        /*0068*/ 	.word	0x00000b00


	//   ....[3]....
        /*006c*/ 	.word	0x000010b0


	//----- nvinfo : EIATTR_CRS_STACK_SIZE
	.align		4
.L_137:
        /*0070*/ 	.byte	0x04, 0x1e
        /*0072*/ 	.short	(.L_139 - .L_138)
.L_138:
        /*0074*/ 	.word	0x00000000


	//----- nvinfo : EIATTR_CBANK_PARAM_SIZE
	.align		4
.L_139:
        /*0078*/ 	.byte	0x03, 0x19
        /*007a*/ 	.short	0x0028


	//----- nvinfo : EIATTR_PARAM_CBANK
	.align		4
        /*007c*/ 	.byte	0x04, 0x0a
        /*007e*/ 	.short	(.L_141 - .L_140)
	.align		4
.L_140:
        /*0080*/ 	.word	index@(.nv.constant0.int2_quantize_f32)
        /*0084*/ 	.short	0x0380
        /*0086*/ 	.short	0x0028


	//----- nvinfo : EIATTR_SW_WAR
	.align		4
.L_141:
        /*0088*/ 	.byte	0x04, 0x36
        /*008a*/ 	.short	(.L_143 - .L_142)
.L_142:
        /*008c*/ 	.word	0x00000008
.L_143:


//--------------------- .nv.callgraph             --------------------------
	.section	.nv.callgraph,"",@"SHT_CUDA_CALLGRAPH"
	.align	4
	.sectionentsize	8
	.align		4
        /*0000*/ 	.word	0x00000000
	.align		4
        /*0004*/ 	.word	0xffffffff
	.align		4
        /*0008*/ 	.word	0x00000000
	.align		4
        /*000c*/ 	.word	0xfffffffe
	.align		4
        /*0010*/ 	.word	0x00000000
	.align		4
        /*0014*/ 	.word	0xfffffffd
	.align		4
        /*0018*/ 	.word	0x00000000
	.align		4
        /*001c*/ 	.word	0xfffffffc


//--------------------- .text.int2_unpack         --------------------------
	.section	.text.int2_unpack,"ax",@progbits
	.align	128
        .global         int2_unpack
        .type           int2_unpack,@function
        .size           int2_unpack,(.L_x_66 - int2_unpack)
        .other          int2_unpack,@"STO_CUDA_ENTRY STV_DEFAULT"
int2_unpack:
.text.int2_unpack:
[----:B------:R-:W-:Y:S01]  /*0000*/  LDC R1, c[0x0][0x37c] ;  /* 0x0000df00ff017b82 */ /* 0x000fe20000000800 */
[----:B------:R-:W0:Y:S07]  /*0010*/  S2R R3, SR_TID.X ;  /* 0x0000000000037919 */ /* 0x000e2e0000002100 */
[----:B------:R-:W0:Y:S01]  /*0020*/  S2UR UR5, SR_CTAID.X ;  /* 0x00000000000579c3 */ /* 0x000e220000002500 */
[----:B------:R-:W1:Y:S07]  /*0030*/  LDCU UR4, c[0x0][0x390] ;  /* 0x00007200ff0477ac */ /* 0x000e6e0008000800 */
[----:B------:R-:W0:Y:S01]  /*0040*/  LDC R2, c[0x0][0x360] ;  /* 0x0000d800ff027b82 */ /* 0x000e220000000800 */
[----:B-1----:R-:W-:Y:S01]  /*0050*/  USHF.R.U32.HI UR4, URZ, 0x2, UR4 ;  /* 0x00000002ff047899 */ /* 0x002fe20008011604 */
[----:B0-----:R-:W-:-:S05]  /*0060*/  IMAD R2, R2, UR5, R3 ;  /* 0x0000000502027c24 */ /* 0x001fca000f8e0203 */
[----:B------:R-:W-:-:S13]  /*0070*/  ISETP.GE.U32.AND P0, PT, R2, UR4, PT ;  /* 0x0000000402007c0c */ /* 0x000fda000bf06070 */
[----:B------:R-:W-:Y:S05]  /*0080*/  @P0 EXIT ;  /* 0x000000000000094d */ /* 0x000fea0003800000 */
[----:B------:R-:W0:Y:S01]  /*0090*/  LDCU.128 UR8, c[0x0][0x380] ;  /* 0x00007000ff0877ac */ /* 0x000e220008000c00 */
[----:B------:R-:W1:Y:S01]  /*00a0*/  LDCU.64 UR4, c[0x0][0x358] ;  /* 0x00006b00ff0477ac */ /* 0x000e620008000a00 */
[----:B0-----:R-:W-:-:S05]  /*00b0*/  IADD3 R4, P0, PT, R2, UR8, RZ ;  /* 0x0000000802047c10 */ /* 0x001fca000ff1e0ff */
[----:B------:R-:W-:-:S05]  /*00c0*/  IMAD.X R5, RZ, RZ, UR9, P0 ;  /* 0x00000009ff057e24 */ /* 0x000fca00080e06ff */
[----:B-1----:R-:W2:Y:S01]  /*00d0*/  LDG.E.U8.CONSTANT R4, desc[UR4][R4.64] ;  /* 0x0000000404047981 */ /* 0x002ea2000c1e9100 */
[----:B------:R-:W-:-:S05]  /*00e0*/  LEA R2, P0, R2, UR10, 0x2 ;  /* 0x0000000a02027c11 */ /* 0x000fca000f8010ff */
[----:B------:R-:W-:Y:S01]  /*00f0*/  IMAD.X R3, RZ, RZ, UR11, P0 ;  /* 0x0000000bff037e24 */ /* 0x000fe200080e06ff */
[--C-:B--2---:R-:W-:Y:S02]  /*0100*/  SHF.R.U32.HI R0, RZ, 0x2, R4.reuse ;  /* 0x00000002ff007819 */ /* 0x104fe40000011604 */
[--C-:B------:R-:W-:Y:S02]  /*0110*/  SHF.R.U32.HI R6, RZ, 0x4, R4.reuse ;  /* 0x00000004ff067819 */ /* 0x100fe40000011604 */
[----:B------:R-:W-:Y:S02]  /*0120*/  LOP3.LUT R7, R4, 0x3, RZ, 0xc0, !PT ;  /* 0x0000000304077812 */ /* 0x000fe400078ec0ff */
[----:B------:R-:W-:Y:S02]  /*0130*/  SHF.R.U32.HI R13, RZ, 0x6, R4 ;  /* 0x00000006ff0d7819 */ /* 0x000fe40000011604 */
[----:B------:R-:W-:Y:S01]  /*0140*/  LOP3.LUT R9, R0, 0x3, RZ, 0xc0, !PT ;  /* 0x0000000300097812 */ /* 0x000fe200078ec0ff */
[----:B------:R-:W-:Y:S01]  /*0150*/  STG.E.U8 desc[UR4][R2.64], R7 ;  /* 0x0000000702007986 */ /* 0x000fe2000c101104 */
[----:B------:R-:W-:-:S03]  /*0160*/  LOP3.LUT R11, R6, 0x3, RZ, 0xc0, !PT ;  /* 0x00000003060b7812 */ /* 0x000fc600078ec0ff */
[----:B------:R-:W-:Y:S04]  /*0170*/  STG.E.U8 desc[UR4][R2.64+0x3], R13 ;  /* 0x0000030d02007986 */ /* 0x000fe8000c101104 */
[----:B------:R-:W-:Y:S04]  /*0180*/  STG.E.U8 desc[UR4][R2.64+0x1], R9 ;  /* 0x0000010902007986 */ /* 0x000fe8000c101104 */
[----:B------:R-:W-:Y:S01]  /*0190*/  STG.E.U8 desc[UR4][R2.64+0x2], R11 ;  /* 0x0000020b02007986 */ /* 0x000fe2000c101104 */
[----:B------:R-:W-:Y:S05]  /*01a0*/  EXIT ;  /* 0x000000000000794d */ /* 0x000fea0003800000 */
.L_x_0:
[----:B------:R-:W-:-:S00]  /*01b0*/  BRA `(.L_x_0) ;  /* 0xfffffffc00fc7947 */ /* 0x000fc0000383ffff */
[----:B------:R-:W-:-:S00]  /*01c0*/  NOP ;  /* 0x0000000000007918 */ /* 0x000fc00000000000 */
        /* <DEDUP_REMOVED lines=11> */
.L_x_66:


//--------------------- .text.int2_pack           --------------------------
	.section	.text.int2_pack,"ax",@progbits
	.align	128
        .global         int2_pack
        .type           int2_pack,@function
        .size           int2_pack,(.L_x_67 - int2_pack)
        .other          int2_pack,@"STO_CUDA_ENTRY STV_DEFAULT"
int2_pack:
.text.int2_pack:
        /* <DEDUP_REMOVED lines=11> */
[----:B0-----:R-:W-:-:S05]  /*00b0*/  LEA R2, P0, R4, UR8, 0x2 ;  /* 0x0000000804027c11 */ /* 0x001fca000f8010ff */
[----:B------:R-:W-:-:S05]  /*00c0*/  IMAD.X R3, RZ, RZ, UR9, P0 ;  /* 0x00000009ff037e24 */ /* 0x000fca00080e06ff */
[----:B-1----:R-:W2:Y:S04]  /*00d0*/  LDG.E.U8.CONSTANT R5, desc[UR4][R2.64+0x1] ;  /* 0x0000010402057981 */ /* 0x002ea8000c1e9100 */
[----:B------:R-:W3:Y:S04]  /*00e0*/  LDG.E.U8.CONSTANT R6, desc[UR4][R2.64+0x2] ;  /* 0x0000020402067981 */ /* 0x000ee8000c1e9100 */
[----:B------:R-:W4:Y:S04]  /*00f0*/  LDG.E.U8.CONSTANT R0, desc[UR4][R2.64] ;  /* 0x0000000402007981 */ /* 0x000f28000c1e9100 */
[----:B------:R-:W5:Y:S01]  /*0100*/  LDG.E.U8.CONSTANT R9, desc[UR4][R2.64+0x3] ;  /* 0x0000030402097981 */ /* 0x000f62000c1e9100 */
[----:B------:R-:W-:Y:S01]  /*0110*/  IADD3 R4, P0, PT, R4, UR10, RZ ;  /* 0x0000000a04047c10 */ /* 0x000fe2000ff1e0ff */
[----:B--2---:R-:W-:-:S02]  /*0120*/  IMAD.SHL.U32 R5, R5, 0x4, RZ ;  /* 0x0000000405057824 */ /* 0x004fc400078e00ff */
[----:B---3--:R-:W-:-:S03]  /*0130*/  IMAD.SHL.U32 R7, R6, 0x10, RZ ;  /* 0x0000001006077824 */ /* 0x008fc600078e00ff */
[----:B------:R-:W-:-:S04]  /*0140*/  LOP3.LUT R5, R5, 0xc, RZ, 0xc0, !PT ;  /* 0x0000000c05057812 */ /* 0x000fc800078ec0ff */
[----:B----4-:R-:W-:Y:S01]  /*0150*/  LOP3.LUT R0, R5, 0x3, R0, 0xf8, !PT ;  /* 0x0000000305007812 */ /* 0x010fe200078ef800 */
[----:B------:R-:W-:-:S03]  /*0160*/  IMAD.X R5, RZ, RZ, UR11, P0 ;  /* 0x0000000bff057e24 */ /* 0x000fc600080e06ff */
[----:B------:R-:W-:-:S05]  /*0170*/  LOP3.LUT R0, R0, 0x30, R7, 0xf8, !PT ;  /* 0x0000003000007812 */ /* 0x000fca00078ef807 */
[----:B-----5:R-:W-:-:S05]  /*0180*/  IMAD R9, R9, 0x40, R0 ;  /* 0x0000004009097824 */ /* 0x020fca00078e0200 */
[----:B------:R-:W-:Y:S01]  /*0190*/  STG.E.U8 desc[UR4][R4.64], R9 ;  /* 0x0000000904007986 */ /* 0x000fe2000c101104 */
[----:B------:R-:W-:Y:S05]  /*01a0*/  EXIT ;  /* 0x000000000000794d */ /* 0x000fea0003800000 */
.L_x_1:
        /* <DEDUP_REMOVED lines=13> */
.L_x_67:


//--------------------- .text.int2_dequantize_f16 --------------------------
	.section	.text.int2_dequantize_f16,"ax",@progbits
	.align	128
        .global         int2_dequantize_f16
        .type           int2_dequantize_f16,@function
        .size           int2_dequantize_f16,(.L_x_68 - int2_dequantize_f16)
        .other          int2_dequantize_f16,@"STO_CUDA_ENTRY STV_DEFAULT"
int2_dequantize_f16:
.text.int2_dequantize_f16:
[----:B------:R-:W-:Y:S01]  /*0000*/  LDC R1, c[0x0][0x37c] ;  /* 0x0000df00ff017b82 */ /* 0x000fe20000000800 */
[----:B------:R-:W0:Y:S01]  /*0010*/  S2R R9, SR_CTAID.X ;  /* 0x0000000000097919 */ /* 0x000e220000002500 */
[----:B------:R-:W0:Y:S02]  /*0020*/  LDCU UR4, c[0x0][0x3a0] ;  /* 0x00007400ff0477ac */ /* 0x000e240008000800 */
[----:B0-----:R-:W-:-:S13]  /*0030*/  ISETP.GE.U32.AND P0, PT, R9, UR4, PT ;  /* 0x0000000409007c0c */ /* 0x001fda000bf06070 */
[----:B------:R-:W-:Y:S05]  /*0040*/  @P0 EXIT ;  /* 0x000000000000094d */ /* 0x000fea0003800000 */
[----:B------:R-:W0:Y:S01]  /*0050*/  S2R R29, SR_TID.X ;  /* 0x00000000001d7919 */ /* 0x000e220000002100 */
[----:B------:R-:W1:Y:S02]  /*0060*/  LDCU UR5, c[0x0][0x39c] ;  /* 0x00007380ff0577ac */ /* 0x000e640008000800 */
[----:B-1----:R-:W-:-:S06]  /*0070*/  USHF.R.U32.HI UR4, URZ, 0x2, UR5 ;  /* 0x00000002ff047899 */ /* 0x002fcc0008011605 */
[----:B0-----:R-:W-:-:S13]  /*0080*/  ISETP.GE.U32.AND P0, PT, R29, UR4, PT ;  /* 0x000000041d007c0c */ /* 0x001fda000bf06070 */
[----:B------:R-:W-:Y:S05]  /*0090*/  @P0 EXIT ;  /* 0x000000000000094d */ /* 0x000fea0003800000 */
[----:B------:R-:W0:Y:S01]  /*00a0*/  LDC.64 R2, c[0x0][0x388] ;  /* 0x0000e200ff027b82 */ /* 0x000e220000000a00 */
[----:B------:R-:W1:Y:S01]  /*00b0*/  LDCU.64 UR6, c[0x0][0x358] ;  /* 0x00006b00ff0677ac */ /* 0x000e620008000a00 */
[----:B------:R-:W2:Y:S01]  /*00c0*/  LDCU.64 UR8, c[0x0][0x380] ;  /* 0x00007000ff0877ac */ /* 0x000ea20008000a00 */
[----:B0-----:R-:W-:-:S06]  /*00d0*/  IMAD.WIDE.U32 R2, R9, 0x2, R2 ;  /* 0x0000000209027825 */ /* 0x001fcc00078e0002 */
[----:B-1----:R0:W3:Y:S01]  /*00e0*/  LDG.E.U16.CONSTANT R2, desc[UR6][R2.64] ;  /* 0x0000000602027981 */ /* 0x0020e2000c1e9500 */
[----:B------:R-:W1:Y:S01]  /*00f0*/  LDC R0, c[0x0][0x360] ;  /* 0x0000d800ff007b82 */ /* 0x000e620000000800 */
[----:B------:R-:W-:Y:S01]  /*0100*/  BSSY.RECONVERGENT B0, `(.L_x_2) ;  /* 0x0000050000007945 */ /* 0x000fe20003800200 */
[----:B-1----:R-:W1:Y:S01]  /*0110*/  I2F.U32.RP R8, R0 ;  /* 0x0000000000087306 */ /* 0x002e620000209000 */
[----:B------:R-:W-:Y:S01]  /*0120*/  IMAD.IADD R6, R29, 0x1, R0 ;  /* 0x000000011d067824 */ /* 0x000fe200078e0200 */
[----:B------:R-:W-:-:S04]  /*0130*/  ISETP.NE.U32.AND P2, PT, R0, RZ, PT ;  /* 0x000000ff0000720c */ /* 0x000fc80003f45070 */
[C---:B------:R-:W-:Y:S02]  /*0140*/  ISETP.GE.U32.AND P0, PT, R6.reuse, UR4, PT ;  /* 0x0000000406007c0c */ /* 0x040fe4000bf06070 */
[----:B0-----:R-:W-:Y:S02]  /*0150*/  VIMNMX.U32 R3, PT, PT, R6, UR4, !PT ;  /* 0x0000000406037c48 */ /* 0x001fe4000ffe0000 */
[----:B------:R-:W-:-:S04]  /*0160*/  SEL R7, RZ, 0x1, P0 ;  /* 0x00000001ff077807 */ /* 0x000fc80000000000 */
[----:B------:R-:W-:Y:S01]  /*0170*/  IADD3 R3, PT, PT, R3, -R6, -R7 ;  /* 0x8000000603037210 */ /* 0x000fe20007ffe807 */
[----:B-1----:R-:W0:Y:S01]  /*0180*/  MUFU.RCP R8, R8 ;  /* 0x0000000800087308 */ /* 0x002e220000001000 */
[----:B------:R-:W-:Y:S02]  /*0190*/  IMAD R6, R9, UR5, RZ ;  /* 0x0000000509067c24 */ /* 0x000fe4000f8e02ff */
[----:B0-----:R-:W-:-:S05]  /*01a0*/  VIADD R4, R8, 0xffffffe ;  /* 0x0ffffffe08047836 */ /* 0x001fca0000000000 */
[----:B------:R0:W1:Y:S02]  /*01b0*/  F2I.FTZ.U32.TRUNC.NTZ R5, R4 ;  /* 0x0000000400057305 */ /* 0x000064000021f000 */
[----:B0-----:R-:W-:Y:S02]  /*01c0*/  IMAD.MOV.U32 R4, RZ, RZ, RZ ;  /* 0x000000ffff047224 */ /* 0x001fe400078e00ff */
[----:B-1----:R-:W-:-:S04]  /*01d0*/  IMAD.MOV R11, RZ, RZ, -R5 ;  /* 0x000000ffff0b7224 */ /* 0x002fc800078e0a05 */
[----:B------:R-:W-:-:S04]  /*01e0*/  IMAD R11, R11, R0, RZ ;  /* 0x000000000b0b7224 */ /* 0x000fc800078e02ff */
[----:B------:R-:W-:-:S06]  /*01f0*/  IMAD.HI.U32 R8, R5, R11, R4 ;  /* 0x0000000b05087227 */ /* 0x000fcc00078e0004 */
[----:B------:R-:W-:-:S04]  /*0200*/  IMAD.HI.U32 R8, R8, R3, RZ ;  /* 0x0000000308087227 */ /* 0x000fc800078e00ff */
[----:B------:R-:W-:-:S04]  /*0210*/  IMAD.MOV R4, RZ, RZ, -R8 ;  /* 0x000000ffff047224 */ /* 0x000fc800078e0a08 */
[----:B------:R-:W-:-:S05]  /*0220*/  IMAD R3, R0, R4, R3 ;  /* 0x0000000400037224 */ /* 0x000fca00078e0203 */
[----:B------:R-:W-:-:S13]  /*0230*/  ISETP.GE.U32.AND P0, PT, R3, R0, PT ;  /* 0x000000000300720c */ /* 0x000fda0003f06070 */
[----:B------:R-:W-:Y:S02]  /*0240*/  @P0 IMAD.IADD R3, R3, 0x1, -R0 ;  /* 0x0000000103030824 */ /* 0x000fe400078e0a00 */
[----:B------:R-:W-:-:S03]  /*0250*/  @P0 VIADD R8, R8, 0x1 ;  /* 0x0000000108080836 */ /* 0x000fc60000000000 */
[----:B------:R-:W-:-:S13]  /*0260*/  ISETP.GE.U32.AND P1, PT, R3, R0, PT ;  /* 0x000000000300720c */ /* 0x000fda0003f26070 */
[----:B------:R-:W-:Y:S02]  /*0270*/  @P1 IADD3 R8, PT, PT, R8, 0x1, RZ ;  /* 0x0000000108081810 */ /* 0x000fe40007ffe0ff */
[----:B------:R-:W-:-:S05]  /*0280*/  @!P2 LOP3.LUT R8, RZ, R0, RZ, 0x33, !PT ;  /* 0x00000000ff08a212 */ /* 0x000fca00078e33ff */
[----:B------:R-:W-:Y:S02]  /*0290*/  IMAD.IADD R3, R7, 0x1, R8 ;  /* 0x0000000107037824 */ /* 0x000fe400078e0208 */
[----:B------:R-:W-:-:S03]  /*02a0*/  IMAD R8, R9, UR4, RZ ;  /* 0x0000000409087c24 */ /* 0x000fc6000f8e02ff */
[C---:B------:R-:W-:Y:S02]  /*02b0*/  LOP3.LUT R4, R3.reuse, 0x3, RZ, 0xc0, !PT ;  /* 0x0000000303047812 */ /* 0x040fe400078ec0ff */
[----:B------:R-:W-:Y:S02]  /*02c0*/  ISETP.GE.U32.AND P0, PT, R3, 0x3, PT ;  /* 0x000000030300780c */ /* 0x000fe40003f06070 */
[----:B------:R-:W-:Y:S01]  /*02d0*/  ISETP.NE.AND P1, PT, R4, 0x3, PT ;  /* 0x000000030400780c */ /* 0x000fe20003f25270 */
[----:B---3--:R-:W-:-:S12]  /*02e0*/  HADD2.F32 R2, -RZ, R2.H0_H0 ;  /* 0x20000002ff027230 */ /* 0x008fd80000004100 */
[----:B--2---:R-:W-:Y:S05]  /*02f0*/  @!P1 BRA `(.L_x_3) ;  /* 0x0000000000c09947 */ /* 0x004fea0003800000 */
[----:B------:R-:W0:Y:S01]  /*0300*/  LDC.64 R4, c[0x0][0x390] ;  /* 0x0000e400ff047b82 */ /* 0x000e220000000a00 */
[----:B------:R-:W-:Y:S02]  /*0310*/  VIADD R3, R3, 0x1 ;  /* 0x0000000103037836 */ /* 0x000fe40000000000 */
[----:B------:R-:W-:-:S03]  /*0320*/  IMAD R7, R29, 0x4, R6 ;  /* 0x000000041d077824 */ /* 0x000fc600078e0206 */
[----:B------:R-:W-:Y:S01]  /*0330*/  LOP3.LUT R9, R3, 0x3, RZ, 0xc0, !PT ;  /* 0x0000000303097812 */ /* 0x000fe200078ec0ff */
[--C-:B------:R-:W-:Y:S02]  /*0340*/  IMAD.IADD R3, R8, 0x1, R29.reuse ;  /* 0x0000000108037824 */ /* 0x100fe400078e021d */
[----:B------:R-:W-:Y:S02]  /*0350*/  VIADD R7, R7, 0x1 ;  /* 0x0000000107077836 */ /* 0x000fe40000000000 */
[----:B------:R-:W-:Y:S02]  /*0360*/  IMAD R29, R9, R0, R29 ;  /* 0x00000000091d7224 */ /* 0x000fe400078e021d */
[----:B------:R-:W-:-:S07]  /*0370*/  IMAD.MOV R9, RZ, RZ, -R9 ;  /* 0x000000ffff097224 */ /* 0x000fce00078e0a09 */
.L_x_4:
[----:B-1----:R-:W-:-:S04]  /*0380*/  IADD3 R10, P1, PT, R3, UR8, RZ ;  /* 0x00000008030a7c10 */ /* 0x002fc8000ff3e0ff */
[----:B------:R-:W-:-:S05]  /*0390*/  IADD3.X R11, PT, PT, RZ, UR9, RZ, P1, !PT ;  /* 0x00000009ff0b7c10 */ /* 0x000fca0008ffe4ff */
[----:B------:R-:W2:Y:S01]  /*03a0*/  LDG.E.U8.CONSTANT R10, desc[UR6][R10.64] ;  /* 0x000000060a0a7981 */ /* 0x000ea2000c1e9100 */
[----:B------:R-:W-:Y:S01]  /*03b0*/  VIADD R23, R7, 0x1 ;  /* 0x0000000107177836 */ /* 0x000fe20000000000 */
[----:B------:R-:W-:Y:S01]  /*03c0*/  IADD3 R9, PT, PT, R9, 0x1, RZ ;  /* 0x0000000109097810 */ /* 0x000fe20007ffe0ff */
[----:B------:R-:W-:-:S03]  /*03d0*/  IMAD.IADD R3, R0, 0x1, R3 ;  /* 0x0000000100037824 */ /* 0x000fc600078e0203 */
[----:B------:R-:W-:Y:S02]  /*03e0*/  ISETP.NE.AND P1, PT, R9, RZ, PT ;  /* 0x000000ff0900720c */ /* 0x000fe40003f25270 */
[--C-:B--2---:R-:W-:Y:S02]  /*03f0*/  SHF.R.U32.HI R13, RZ, 0x2, R10.reuse ;  /* 0x00000002ff0d7819 */ /* 0x104fe4000001160a */
[----:B------:R-:W-:Y:S02]  /*0400*/  LOP3.LUT R12, R10, 0x3, RZ, 0xc0, !PT ;  /* 0x000000030a0c7812 */ /* 0x000fe400078ec0ff */
[----:B------:R-:W-:Y:S02]  /*0410*/  SHF.R.U32.HI R14, RZ, 0x4, R10 ;  /* 0x00000004ff0e7819 */ /* 0x000fe4000001160a */
[----:B------:R-:W-:Y:S01]  /*0420*/  LOP3.LUT R13, R13, 0x3, RZ, 0xc0, !PT ;  /* 0x000000030d0d7812 */ /* 0x000fe200078ec0ff */
[----:B------:R-:W-:Y:S01]  /*0430*/  VIADD R12, R12, 0xfffffffe ;  /* 0xfffffffe0c0c7836 */ /* 0x000fe20000000000 */
[----:B------:R-:W-:-:S02]  /*0440*/  LOP3.LUT R15, R14, 0x3, RZ, 0xc0, !PT ;  /* 0x000000030e0f7812 */ /* 0x000fc400078ec0ff */
[----:B------:R-:W-:Y:S01]  /*0450*/  LEA.HI R16, R10, 0xfffffffe, RZ, 0x1a ;  /* 0xfffffffe0a107811 */ /* 0x000fe200078fd0ff */
[----:B------:R-:W-:Y:S01]  /*0460*/  VIADD R14, R13, 0xfffffffe ;  /* 0xfffffffe0d0e7836 */ /* 0x000fe20000000000 */
[----:B------:R-:W-:Y:S01]  /*0470*/  I2FP.F32.S32 R13, R12 ;  /* 0x0000000c000d7245 */ /* 0x000fe20000201400 */
[----:B------:R-:W-:Y:S01]  /*0480*/  VIADD R15, R15, 0xfffffffe ;  /* 0xfffffffe0f0f7836 */ /* 0x000fe20000000000 */
[----:B------:R-:W-:Y:S02]  /*0490*/  I2FP.F32.S32 R17, R16 ;  /* 0x0000001000117245 */ /* 0x000fe40000201400 */
[----:B------:R-:W-:Y:S01]  /*04a0*/  I2FP.F32.S32 R11, R14 ;  /* 0x0000000e000b7245 */ /* 0x000fe20000201400 */
[C---:B------:R-:W-:Y:S01]  /*04b0*/  FMUL R13, R2.reuse, R13 ;  /* 0x0000000d020d7220 */ /* 0x040fe20000400000 */
[----:B------:R-:W-:Y:S01]  /*04c0*/  I2FP.F32.S32 R15, R15 ;  /* 0x0000000f000f7245 */ /* 0x000fe20000201400 */
[----:B------:R-:W-:Y:S01]  /*04d0*/  FMUL R18, R2, R17 ;  /* 0x0000001102127220 */ /* 0x000fe20000400000 */
[----:B------:R-:W-:-:S02]  /*04e0*/  VIADD R17, R7, 0x2 ;  /* 0x0000000207117836 */ /* 0x000fc40000000000 */
[C---:B------:R-:W-:Y:S01]  /*04f0*/  FMUL R11, R2.reuse, R11 ;  /* 0x0000000b020b7220 */ /* 0x040fe20000400000 */
[----:B------:R-:W-:Y:S01]  /*0500*/  F2FP.F16.F32.PACK_AB R19, RZ, R13 ;  /* 0x0000000dff13723e */ /* 0x000fe200000000ff */
[----:B------:R-:W-:Y:S01]  /*0510*/  FMUL R15, R2, R15 ;  /* 0x0000000f020f7220 */ /* 0x000fe20000400000 */
[----:B------:R-:W-:Y:S01]  /*0520*/  VIADD R13, R7, 0xffffffff ;  /* 0xffffffff070d7836 */ /* 0x000fe20000000000 */
[----:B------:R-:W-:Y:S01]  /*0530*/  F2FP.F16.F32.PACK_AB R18, RZ, R18 ;  /* 0x00000012ff12723e */ /* 0x000fe200000000ff */
[--C-:B0-----:R-:W-:Y:S01]  /*0540*/  IMAD.WIDE.U32 R16, R17, 0x2, R4.reuse ;  /* 0x0000000211107825 */ /* 0x101fe200078e0004 */
[----:B------:R-:W-:Y:S02]  /*0550*/  F2FP.F16.F32.PACK_AB R20, RZ, R11 ;  /* 0x0000000bff14723e */ /* 0x000fe400000000ff */
[----:B------:R-:W-:Y:S01]  /*0560*/  F2FP.F16.F32.PACK_AB R21, RZ, R15 ;  /* 0x0000000fff15723e */ /* 0x000fe200000000ff */
[----:B------:R-:W-:-:S04]  /*0570*/  IMAD.WIDE.U32 R12, R13, 0x2, R4 ;  /* 0x000000020d0c7825 */ /* 0x000fc800078e0004 */
[--C-:B------:R-:W-:Y:S01]  /*0580*/  IMAD.WIDE.U32 R10, R7, 0x2, R4.reuse ;  /* 0x00000002070a7825 */ /* 0x100fe200078e0004 */
[----:B------:R1:W-:Y:S03]  /*0590*/  STG.E.U16 desc[UR6][R12.64], R19 ;  /* 0x000000130c007986 */ /* 0x0003e6000c101506 */
[----:B------:R-:W-:Y:S01]  /*05a0*/  IMAD.WIDE.U32 R14, R23, 0x2, R4 ;  /* 0x00000002170e7825 */ /* 0x000fe200078e0004 */
[----:B------:R1:W-:Y:S03]  /*05b0*/  STG.E.U16 desc[UR6][R10.64], R20 ;  /* 0x000000140a007986 */ /* 0x0003e6000c101506 */
[----:B------:R-:W-:Y:S01]  /*05c0*/  IMAD R7, R0, 0x4, R7 ;  /* 0x0000000400077824 */ /* 0x000fe200078e0207 */
[----:B------:R1:W-:Y:S04]  /*05d0*/  STG.E.U16 desc[UR6][R14.64], R21 ;  /* 0x000000150e007986 */ /* 0x0003e8000c101506 */
[----:B------:R1:W-:Y:S01]  /*05e0*/  STG.E.U16 desc[UR6][R16.64], R18 ;  /* 0x0000001210007986 */ /* 0x0003e2000c101506 */
[----:B------:R-:W-:Y:S05]  /*05f0*/  @P1 BRA `(.L_x_4) ;  /* 0xfffffffc00601947 */ /* 0x000fea000383ffff */
.L_x_3:
[----:B------:R-:W-:Y:S05]  /*0600*/  BSYNC.RECONVERGENT B0 ;  /* 0x0000000000007941 */ /* 0x000fea0003800200 */
.L_x_2:
[----:B------:R-:W-:Y:S05]  /*0610*/  @!P0 EXIT ;  /* 0x000000000000894d */ /* 0x000fea0003800000 */
[----:B-1----:R-:W0:Y:S01]  /*0620*/  LDC.64 R16, c[0x0][0x390] ;  /* 0x0000e400ff107b82 */ /* 0x002e220000000a00 */
[C---:B------:R-:W-:Y:S01]  /*0630*/  IMAD.IADD R7, R29.reuse, 0x1, R0 ;  /* 0x000000011d077824 */ /* 0x040fe200078e0200 */
[----:B------:R-:W1:Y:S01]  /*0640*/  LDCU.64 UR8, c[0x0][0x380] ;  /* 0x00007000ff0877ac */ /* 0x000e620008000a00 */
[----:B------:R-:W-:Y:S02]  /*0650*/  IMAD R15, R29, 0x4, R6 ;  /* 0x000000041d0f7824 */ /* 0x000fe400078e0206 */
[C---:B------:R-:W-:Y:S01]  /*0660*/  IMAD.IADD R13, R8.reuse, 0x1, R29 ;  /* 0x00000001080d7824 */ /* 0x040fe200078e021d */
[----:B------:R-:W-:Y:S01]  /*0670*/  LEA R5, R7, R6, 0x2 ;  /* 0x0000000607057211 */ /* 0x000fe200078e10ff */
[----:B------:R-:W-:Y:S02]  /*0680*/  VIADD R15, R15, 0x1 ;  /* 0x000000010f0f7836 */ /* 0x000fe40000000000 */
[----:B------:R-:W-:Y:S02]  /*0690*/  IMAD.IADD R7, R8, 0x1, R7 ;  /* 0x0000000108077824 */ /* 0x000fe400078e0207 */
[----:B------:R-:W-:-:S02]  /*06a0*/  IMAD R9, R0, 0x2, R13 ;  /* 0x0000000200097824 */ /* 0x000fc400078e020d */
[C---:B------:R-:W-:Y:S02]  /*06b0*/  IMAD R11, R0.reuse, 0x3, R13 ;  /* 0x00000003000b7824 */ /* 0x040fe400078e020d */
[----:B------:R-:W-:Y:S02]  /*06c0*/  VIADD R5, R5, 0x1 ;  /* 0x0000000105057836 */ /* 0x000fe40000000000 */
[C-C-:B------:R-:W-:Y:S02]  /*06d0*/  IMAD R3, R0.reuse, 0xc, R15.reuse ;  /* 0x0000000c00037824 */ /* 0x140fe400078e020f */
[----:B------:R-:W-:-:S07]  /*06e0*/  IMAD R27, R0, 0x8, R15 ;  /* 0x00000008001b7824 */ /* 0x000fce00078e020f */
.L_x_5:
[----:B-12---:R-:W-:-:S05]  /*06f0*/  IADD3 R22, P0, PT, R13, UR8, RZ ;  /* 0x000000080d167c10 */ /* 0x006fca000ff1e0ff */
[----:B------:R-:W-:-:S05]  /*0700*/  IMAD.X R23, RZ, RZ, UR9, P0 ;  /* 0x00000009ff177e24 */ /* 0x000fca00080e06ff */
[----:B------:R-:W2:Y:S01]  /*0710*/  LDG.E.U8.CONSTANT R10, desc[UR6][R22.64] ;  /* 0x00000006160a7981 */ /* 0x000ea2000c1e9100 */
[----:B------:R-:W-:-:S05]  /*0720*/  IADD3 R24, P0, PT, R7, UR8, RZ ;  /* 0x0000000807187c10 */ /* 0x000fca000ff1e0ff */
[----:B------:R-:W-:-:S05]  /*0730*/  IMAD.X R25, RZ, RZ, UR9, P0 ;  /* 0x00000009ff197e24 */ /* 0x000fca00080e06ff */
[----:B------:R-:W3:Y:S01]  /*0740*/  LDG.E.U8.CONSTANT R8, desc[UR6][R24.64] ;  /* 0x0000000618087981 */ /* 0x000ee2000c1e9100 */
[----:B------:R-:W-:-:S04]  /*0750*/  IADD3 R20, P0, PT, R9, UR8, RZ ;  /* 0x0000000809147c10 */ /* 0x000fc8000ff1e0ff */
[----:B------:R-:W-:-:S05]  /*0760*/  IADD3.X R21, PT, PT, RZ, UR9, RZ, P0, !PT ;  /* 0x00000009ff157c10 */ /* 0x000fca00087fe4ff */
[----:B------:R1:W4:Y:S01]  /*0770*/  LDG.E.U8.CONSTANT R6, desc[UR6][R20.64] ;  /* 0x0000000614067981 */ /* 0x000322000c1e9100 */
[----:B------:R-:W-:-:S05]  /*0780*/  IADD3 R18, P0, PT, R11, UR8, RZ ;  /* 0x000000080b127c10 */ /* 0x000fca000ff1e0ff */
[----:B------:R-:W-:-:S05]  /*0790*/  IMAD.X R19, RZ, RZ, UR9, P0 ;  /* 0x00000009ff137e24 */ /* 0x000fca00080e06ff */
[----:B------:R5:W4:Y:S01]  /*07a0*/  LDG.E.U8.CONSTANT R4, desc[UR6][R18.64] ;  /* 0x0000000612047981 */ /* 0x000b22000c1e9100 */
[----:B-1----:R-:W-:Y:S02]  /*07b0*/  VIADD R21, R15, 0xffffffff ;  /* 0xffffffff0f157836 */ /* 0x002fe40000000000 */
[----:B------:R-:W-:Y:S02]  /*07c0*/  IMAD R29, R0, 0x4, R29 ;  /* 0x00000004001d7824 */ /* 0x000fe400078e021d */
[----:B0-----:R-:W-:-:S03]  /*07d0*/  IMAD.WIDE.U32 R20, R21, 0x2, R16 ;  /* 0x0000000215147825 */ /* 0x001fc600078e0010 */
[----:B------:R-:W-:Y:S01]  /*07e0*/  ISETP.GE.U32.AND P0, PT, R29, UR4, PT ;  /* 0x000000041d007c0c */ /* 0x000fe2000bf06070 */
[----:B------:R-:W-:Y:S02]  /*07f0*/  IMAD R7, R0, 0x4, R7 ;  /* 0x0000000400077824 */ /* 0x000fe400078e0207 */
[----:B-----5:R-:W-:-:S04]  /*0800*/  IMAD.WIDE.U32 R18, R15, 0x2, R16 ;  /* 0x000000020f127825 */ /* 0x020fc800078e0010 */
[C---:B------:R-:W-:Y:S02]  /*0810*/  IMAD R9, R0.reuse, 0x4, R9 ;  /* 0x0000000400097824 */ /* 0x040fe400078e0209 */
[C---:B------:R-:W-:Y:S02]  /*0820*/  IMAD R11, R0.reuse, 0x4, R11 ;  /* 0x00000004000b7824 */ /* 0x040fe400078e020b */
[----:B------:R-:W-:Y:S01]  /*0830*/  IMAD R13, R0, 0x4, R13 ;  /* 0x00000004000d7824 */ /* 0x000fe200078e020d */
[----:B--2---:R-:W-:Y:S02]  /*0840*/  SHF.R.U32.HI R14, RZ, 0x2, R10 ;  /* 0x00000002ff0e7819 */ /* 0x004fe4000001160a */
[----:B------:R-:W-:Y:S02]  /*0850*/  LOP3.LUT R12, R10, 0x3, RZ, 0xc0, !PT ;  /* 0x000000030a0c7812 */ /* 0x000fe400078ec0ff */
[----:B------:R-:W-:-:S03]  /*0860*/  LOP3.LUT R14, R14, 0x3, RZ, 0xc0, !PT ;  /* 0x000000030e0e7812 */ /* 0x000fc600078ec0ff */
[----:B------:R-:W-:Y:S02]  /*0870*/  VIADD R12, R12, 0xfffffffe ;  /* 0xfffffffe0c0c7836 */ /* 0x000fe40000000000 */
[----:B------:R-:W-:Y:S01]  /*0880*/  VIADD R14, R14, 0xfffffffe ;  /* 0xfffffffe0e0e7836 */ /* 0x000fe20000000000 */
[----:B---3--:R-:W-:Y:S02]  /*0890*/  SHF.R.U32.HI R22, RZ, 0x2, R8 ;  /* 0x00000002ff167819 */ /* 0x008fe40000011608 */
[----:B------:R-:W-:Y:S02]  /*08a0*/  I2FP.F32.S32 R23, R12 ;  /* 0x0000000c00177245 */ /* 0x000fe40000201400 */
[----:B------:R-:W-:Y:S02]  /*08b0*/  I2FP.F32.S32 R25, R14 ;  /* 0x0000000e00197245 */ /* 0x000fe40000201400 */
[----:B------:R-:W-:Y:S01]  /*08c0*/  SHF.R.U32.HI R14, RZ, 0x4, R10 ;  /* 0x00000004ff0e7819 */ /* 0x000fe2000001160a */
[----:B------:R-:W-:Y:S01]  /*08d0*/  FMUL R12, R2, R23 ;  /* 0x00000017020c7220 */ /* 0x000fe20000400000 */
[----:B------:R-:W-:Y:S01]  /*08e0*/  LEA.HI R10, R10, 0xfffffffe, RZ, 0x1a ;  /* 0xfffffffe0a0a7811 */ /* 0x000fe200078fd0ff */
[----:B------:R-:W-:Y:S01]  /*08f0*/  FMUL R25, R2, R25 ;  /* 0x0000001902197220 */ /* 0x000fe20000400000 */
[----:B------:R-:W-:-:S02]  /*0900*/  LOP3.LUT R14, R14, 0x3, RZ, 0xc0, !PT ;  /* 0x000000030e0e7812 */ /* 0x000fc400078ec0ff */
[----:B------:R-:W-:Y:S02]  /*0910*/  I2FP.F32.S32 R23, R10 ;  /* 0x0000000a00177245 */ /* 0x000fe40000201400 */
[----:B------:R-:W-:Y:S01]  /*0920*/  F2FP.F16.F32.PACK_AB R12, RZ, R12 ;  /* 0x0000000cff0c723e */ /* 0x000fe200000000ff */
[----:B------:R-:W-:Y:S01]  /*0930*/  VIADD R14, R14, 0xfffffffe ;  /* 0xfffffffe0e0e7836 */ /* 0x000fe20000000000 */
[----:B------:R-:W-:Y:S01]  /*0940*/  F2FP.F16.F32.PACK_AB R25, RZ, R25 ;  /* 0x00000019ff19723e */ /* 0x000fe200000000ff */
[----:B------:R-:W-:Y:S01]  /*0950*/  FMUL R10, R2, R23 ;  /* 0x00000017020a7220 */ /* 0x000fe20000400000 */
[----:B------:R-:W-:Y:S02]  /*0960*/  PRMT R26, R12, 0x7610, R26 ;  /* 0x000076100c1a7816 */ /* 0x000fe4000000001a */
[----:B------:R-:W-:Y:S02]  /*0970*/  I2FP.F32.S32 R23, R14 ;  /* 0x0000000e00177245 */ /* 0x000fe40000201400 */
[----:B------:R-:W-:Y:S01]  /*0980*/  LOP3.LUT R14, R8, 0x3, RZ, 0xc0, !PT ;  /* 0x00000003080e7812 */ /* 0x000fe200078ec0ff */
[----:B------:R0:W-:Y:S01]  /*0990*/  STG.E.U16 desc[UR6][R20.64], R26 ;  /* 0x0000001a14007986 */ /* 0x0001e2000c101506 */
[----:B------:R-:W-:Y:S01]  /*09a0*/  PRMT R28, R25, 0x7610, R28 ;  /* 0x00007610191c7816 */ /* 0x000fe2000000001c */
[----:B------:R-:W-:Y:S01]  /*09b0*/  FMUL R12, R2, R23 ;  /* 0x00000017020c7220 */ /* 0x000fe20000400000 */
[----:B------:R-:W-:Y:S01]  /*09c0*/  LOP3.LUT R24, R22, 0x3, RZ, 0xc0, !PT ;  /* 0x0000000316187812 */ /* 0x000fe200078ec0ff */
[----:B------:R-:W-:Y:S01]  /*09d0*/  VIADD R14, R14, 0xfffffffe ;  /* 0xfffffffe0e0e7836 */ /* 0x000fe20000000000 */
[----:B------:R-:W-:Y:S01]  /*09e0*/  F2FP.F16.F32.PACK_AB R10, RZ, R10 ;  /* 0x0000000aff0a723e */ /* 0x000fe200000000ff */
[----:B------:R1:W-:Y:S01]  /*09f0*/  STG.E.U16 desc[UR6][R18.64], R28 ;  /* 0x0000001c12007986 */ /* 0x0003e2000c101506 */
[C---:B------:R-:W-:Y:S01]  /*0a00*/  VIADD R25, R15.reuse, 0x2 ;  /* 0x000000020f197836 */ /* 0x040fe20000000000 */
[----:B------:R-:W-:Y:S01]  /*0a10*/  IADD3 R23, PT, PT, R15, 0x1, RZ ;  /* 0x000000010f177810 */ /* 0x000fe20007ffe0ff */
[----:B------:R-:W-:Y:S01]  /*0a20*/  VIADD R24, R24, 0xfffffffe ;  /* 0xfffffffe18187836 */ /* 0x000fe20000000000 */
[----:B------:R-:W-:Y:S01]  /*0a30*/  F2FP.F16.F32.PACK_AB R12, RZ, R12 ;  /* 0x0000000cff0c723e */ /* 0x000fe200000000ff */
[----:B0-----:R-:W-:Y:S01]  /*0a40*/  IMAD.WIDE.U32 R20, R25, 0x2, R16 ;  /* 0x0000000219147825 */ /* 0x001fe200078e0010 */
[----:B------:R-:W-:-:S02]  /*0a50*/  LEA R15, R0, R15, 0x4 ;  /* 0x0000000f000f7211 */ /* 0x000fc400078e20ff */
[----:B------:R-:W-:Y:S01]  /*0a60*/  I2FP.F32.S32 R25, R24 ;  /* 0x0000001800197245 */ /* 0x000fe20000201400 */
[----:B------:R-:W-:Y:S01]  /*0a70*/  IMAD.WIDE.U32 R22, R23, 0x2, R16 ;  /* 0x0000000217167825 */ /* 0x000fe200078e0010 */
[----:B------:R-:W-:Y:S02]  /*0a80*/  PRMT R26, R12, 0x7610, R26 ;  /* 0x000076100c1a7816 */ /* 0x000fe4000000001a */
[----:B-1----:R-:W-:Y:S01]  /*0a90*/  I2FP.F32.S32 R19, R14 ;  /* 0x0000000e00137245 */ /* 0x002fe20000201400 */
[----:B------:R-:W-:Y:S01]  /*0aa0*/  FMUL R12, R2, R25 ;  /* 0x00000019020c7220 */ /* 0x000fe20000400000 */
[----:B------:R-:W-:Y:S01]  /*0ab0*/  PRMT R28, R10, 0x7610, R28 ;  /* 0x000076100a1c7816 */ /* 0x000fe2000000001c */
[----:B------:R-:W-:Y:S01]  /*0ac0*/  VIADD R25, R5, 0xffffffff ;  /* 0xffffffff05197836 */ /* 0x000fe20000000000 */
[----:B------:R-:W-:Y:S01]  /*0ad0*/  SHF.R.U32.HI R10, RZ, 0x4, R8 ;  /* 0x00000004ff0a7819 */ /* 0x000fe20000011608 */
[----:B------:R-:W-:Y:S01]  /*0ae0*/  FMUL R19, R2, R19 ;  /* 0x0000001302137220 */ /* 0x000fe20000400000 */
[----:B------:R0:W-:Y:S01]  /*0af0*/  STG.E.U16 desc[UR6][R22.64], R26 ;  /* 0x0000001a16007986 */ /* 0x0001e2000c101506 */
[----:B------:R-:W-:-:S02]  /*0b00*/  LEA.HI R8, R8, 0xfffffffe, RZ, 0x1a ;  /* 0xfffffffe08087811 */ /* 0x000fc400078fd0ff */
[----:B------:R-:W-:Y:S01]  /*0b10*/  LOP3.LUT R14, R10, 0x3, RZ, 0xc0, !PT ;  /* 0x000000030a0e7812 */ /* 0x000fe200078ec0ff */
[----:B------:R1:W-:Y:S01]  /*0b20*/  STG.E.U16 desc[UR6][R20.64], R28 ;  /* 0x0000001c14007986 */ /* 0x0003e2000c101506 */
[----:B------:R-:W-:Y:S01]  /*0b30*/  F2FP.F16.F32.PACK_AB R10, RZ, R19 ;  /* 0x00000013ff0a723e */ /* 0x000fe200000000ff */
[----:B------:R-:W-:Y:S01]  /*0b40*/  IMAD.WIDE.U32 R18, R5, 0x2, R16 ;  /* 0x0000000205127825 */ /* 0x000fe200078e0010 */
[----:B----4-:R-:W-:Y:S02]  /*0b50*/  SHF.R.U32.HI R24, RZ, 0x4, R6 ;  /* 0x00000004ff187819 */ /* 0x010fe40000011606 */
[----:B------:R-:W-:Y:S01]  /*0b60*/  F2FP.F16.F32.PACK_AB R12, RZ, R12 ;  /* 0x0000000cff0c723e */ /* 0x000fe200000000ff */
[----:B------:R-:W-:Y:S01]  /*0b70*/  VIADD R14, R14, 0xfffffffe ;  /* 0xfffffffe0e0e7836 */ /* 0x000fe20000000000 */
[----:B------:R-:W-:Y:S02]  /*0b80*/  I2FP.F32.S32 R8, R8 ;  /* 0x0000000800087245 */ /* 0x000fe40000201400 */
[----:B0-----:R-:W-:-:S02]  /*0b90*/  PRMT R26, R10, 0x7610, R26 ;  /* 0x000076100a1a7816 */ /* 0x001fc4000000001a */
[----:B------:R-:W-:Y:S01]  /*0ba0*/  I2FP.F32.S32 R23, R14 ;  /* 0x0000000e00177245 */ /* 0x000fe20000201400 */
[----:B-1----:R-:W-:Y:S01]  /*0bb0*/  IMAD.WIDE.U32 R20, R25, 0x2, R16 ;  /* 0x0000000219147825 */ /* 0x002fe200078e0010 */
[----:B------:R-:W-:-:S03]  /*0bc0*/  SHF.R.U32.HI R14, RZ, 0x2, R6 ;  /* 0x00000002ff0e7819 */ /* 0x000fc60000011606 */
[----:B------:R-:W-:Y:S01]  /*0bd0*/  FMUL R8, R2, R8 ;  /* 0x0000000802087220 */ /* 0x000fe20000400000 */
[----:B------:R-:W-:Y:S01]  /*0be0*/  PRMT R28, R12, 0x7610, R28 ;  /* 0x000076100c1c7816 */ /* 0x000fe2000000001c */
[----:B------:R-:W-:Y:S01]  /*0bf0*/  FMUL R10, R2, R23 ;  /* 0x00000017020a7220 */ /* 0x000fe20000400000 */
[----:B------:R0:W-:Y:S01]  /*0c00*/  STG.E.U16 desc[UR6][R20.64], R26 ;  /* 0x0000001a14007986 */ /* 0x0001e2000c101506 */
[----:B------:R-:W-:Y:S01]  /*0c10*/  LOP3.LUT R14, R14, 0x3, RZ, 0xc0, !PT ;  /* 0x000000030e0e7812 */ /* 0x000fe200078ec0ff */
[C---:B------:R-:W-:Y:S01]  /*0c20*/  VIADD R25, R5.reuse, 0x2 ;  /* 0x0000000205197836 */ /* 0x040fe20000000000 */
[----:B------:R-:W-:Y:S01]  /*0c30*/  LOP3.LUT R12, R6, 0x3, RZ, 0xc0, !PT ;  /* 0x00000003060c7812 */ /* 0x000fe200078ec0ff */
[----:B------:R1:W-:Y:S01]  /*0c40*/  STG.E.U16 desc[UR6][R18.64], R28 ;  /* 0x0000001c12007986 */ /* 0x0003e2000c101506 */
[----:B------:R-:W-:Y:S01]  /*0c50*/  F2FP.F16.F32.PACK_AB R8, RZ, R8 ;  /* 0x00000008ff08723e */ /* 0x000fe200000000ff */
[----:B------:R-:W-:Y:S01]  /*0c60*/  VIADD R14, R14, 0xfffffffe ;  /* 0xfffffffe0e0e7836 */ /* 0x000fe20000000000 */
[----:B------:R-:W-:Y:S01]  /*0c70*/  F2FP.F16.F32.PACK_AB R10, RZ, R10 ;  /* 0x0000000aff0a723e */ /* 0x000fe200000000ff */
[----:B------:R-:W-:Y:S01]  /*0c80*/  VIADD R12, R12, 0xfffffffe ;  /* 0xfffffffe0c0c7836 */ /* 0x000fe20000000000 */
[----:B------:R-:W-:Y:S01]  /*0c90*/  IADD3 R23, PT, PT, R5, 0x1, RZ ;  /* 0x0000000105177810 */ /* 0x000fe20007ffe0ff */
[----:B------:R-:W-:Y:S01]  /*0ca0*/  IMAD R5, R0, 0x10, R5 ;  /* 0x0000001000057824 */ /* 0x000fe200078e0205 */
[----:B0-----:R-:W-:Y:S01]  /*0cb0*/  LOP3.LUT R20, R24, 0x3, RZ, 0xc0, !PT ;  /* 0x0000000318147812 */ /* 0x001fe200078ec0ff */
[----:B------:R-:W-:Y:S01]  /*0cc0*/  IMAD.WIDE.U32 R24, R25, 0x2, R16 ;  /* 0x0000000219187825 */ /* 0x000fe200078e0010 */
[----:B------:R-:W-:-:S02]  /*0cd0*/  I2FP.F32.S32 R21, R14 ;  /* 0x0000000e00157245 */ /* 0x000fc40000201400 */
[----:B-1----:R-:W-:Y:S01]  /*0ce0*/  I2FP.F32.S32 R19, R12 ;  /* 0x0000000c00137245 */ /* 0x002fe20000201400 */
[----:B------:R-:W-:Y:S01]  /*0cf0*/  VIADD R20, R20, 0xfffffffe ;  /* 0xfffffffe14147836 */ /* 0x000fe20000000000 */
[----:B------:R-:W-:Y:S01]  /*0d00*/  PRMT R26, R10, 0x7610, R26 ;  /* 0x000076100a1a7816 */ /* 0x000fe2000000001a */
[----:B------:R-:W-:Y:S01]  /*0d10*/  IMAD.WIDE.U32 R22, R23, 0x2, R16 ;  /* 0x0000000217167825 */ /* 0x000fe200078e0010 */
[----:B------:R-:W-:-:S03]  /*0d20*/  PRMT R28, R8, 0x7610, R28 ;  /* 0x00007610081c7816 */ /* 0x000fc6000000001c */
[C---:B------:R-:W-:Y:S01]  /*0d30*/  FMUL R8, R2.reuse, R21 ;  /* 0x0000001502087220 */ /* 0x040fe20000400000 */
[----:B------:R-:W-:Y:S01]  /*0d40*/  I2FP.F32.S32 R20, R20 ;  /* 0x0000001400147245 */ /* 0x000fe20000201400 */
[----:B------:R-:W-:Y:S01]  /*0d50*/  FMUL R19, R2, R19 ;  /* 0x0000001302137220 */ /* 0x000fe20000400000 */
[----:B------:R-:W-:Y:S01]  /*0d60*/  LEA.HI R14, R6, 0xfffffffe, RZ, 0x1a ;  /* 0xfffffffe060e7811 */ /* 0x000fe200078fd0ff */
[----:B------:R0:W-:Y:S01]  /*0d70*/  STG.E.U16 desc[UR6][R22.64], R26 ;  /* 0x0000001a16007986 */ /* 0x0001e2000c101506 */
[----:B------:R-:W-:Y:S01]  /*0d80*/  F2FP.F16.F32.PACK_AB R8, RZ, R8 ;  /* 0x00000008ff08723e */ /* 0x000fe200000000ff */
[----:B------:R-:W-:Y:S01]  /*0d90*/  FMUL R10, R2, R20 ;  /* 0x00000014020a7220 */ /* 0x000fe20000400000 */
[----:B------:R-:W-:Y:S01]  /*0da0*/  F2FP.F16.F32.PACK_AB R12, RZ, R19 ;  /* 0x00000013ff0c723e */ /* 0x000fe200000000ff */
[----:B------:R1:W-:Y:S01]  /*0db0*/  STG.E.U16 desc[UR6][R24.64], R28 ;  /* 0x0000001c18007986 */ /* 0x0003e2000c101506 */
[C---:B------:R-:W-:Y:S01]  /*0dc0*/  VIADD R21, R27.reuse, 0xffffffff ;  /* 0xffffffff1b157836 */ /* 0x040fe20000000000 */
[C---:B------:R-:W-:Y:S01]  /*0dd0*/  IADD3 R6, PT, PT, R27.reuse, 0x1, RZ ;  /* 0x000000011b067810 */ /* 0x040fe20007ffe0ff */
[----:B------:R-:W-:Y:S01]  /*0de0*/  IMAD.WIDE.U32 R18, R27, 0x2, R16 ;  /* 0x000000021b127825 */ /* 0x000fe200078e0010 */
[----:B------:R-:W-:-:S02]  /*0df0*/  F2FP.F16.F32.PACK_AB R10, RZ, R10 ;  /* 0x0000000aff0a723e */ /* 0x000fc400000000ff */
[----:B------:R-:W-:Y:S01]  /*0e00*/  I2FP.F32.S32 R14, R14 ;  /* 0x0000000e000e7245 */ /* 0x000fe20000201400 */
[----:B------:R-:W-:Y:S01]  /*0e10*/  IMAD.WIDE.U32 R20, R21, 0x2, R16 ;  /* 0x0000000215147825 */ /* 0x000fe200078e0010 */
[----:B0-----:R-:W-:Y:S02]  /*0e20*/  PRMT R26, R12, 0x7610, R26 ;  /* 0x000076100c1a7816 */ /* 0x001fe4000000001a */
[----:B------:R-:W-:Y:S01]  /*0e30*/  SHF.R.U32.HI R12, RZ, 0x4, R4 ;  /* 0x00000004ff0c7819 */ /* 0x000fe20000011604 */
[----:B------:R-:W-:Y:S01]  /*0e40*/  IMAD.WIDE.U32 R22, R6, 0x2, R16 ;  /* 0x0000000206167825 */ /* 0x000fe200078e0010 */
[----:B-1----:R-:W-:-:S03]  /*0e50*/  PRMT R28, R8, 0x7610, R28 ;  /* 0x00007610081c7816 */ /* 0x002fc6000000001c */
[----:B------:R-:W-:Y:S01]  /*0e60*/  FMUL R6, R2, R14 ;  /* 0x0000000e02067220 */ /* 0x000fe20000400000 */
[----:B------:R-:W-:Y:S01]  /*0e70*/  PRMT R24, R10, 0x7610, R24 ;  /* 0x000076100a187816 */ /* 0x000fe20000000018 */
[----:B------:R-:W-:Y:S01]  /*0e80*/  STG.E.U16 desc[UR6][R20.64], R26 ;  /* 0x0000001a14007986 */ /* 0x000fe2000c101506 */
[----:B------:R-:W-:Y:S01]  /*0e90*/  SHF.R.U32.HI R10, RZ, 0x2, R4 ;  /* 0x00000002ff0a7819 */ /* 0x000fe20000011604 */
[----:B------:R-:W-:Y:S01]  /*0ea0*/  VIADD R25, R27, 0x2 ;  /* 0x000000021b197836 */ /* 0x000fe20000000000 */
[----:B------:R-:W-:Y:S01]  /*0eb0*/  LOP3.LUT R8, R4, 0x3, RZ, 0xc0, !PT ;  /* 0x0000000304087812 */ /* 0x000fe200078ec0ff */
[----:B------:R0:W-:Y:S01]  /*0ec0*/  STG.E.U16 desc[UR6][R18.64], R28 ;  /* 0x0000001c12007986 */ /* 0x0001e2000c101506 */
[----:B------:R-:W-:Y:S01]  /*0ed0*/  LOP3.LUT R10, R10, 0x3, RZ, 0xc0, !PT ;  /* 0x000000030a0a7812 */ /* 0x000fe200078ec0ff */
[----:B------:R-:W-:Y:S01]  /*0ee0*/  IMAD R27, R0, 0x10, R27 ;  /* 0x00000010001b7824 */ /* 0x000fe200078e021b */
[----:B------:R-:W-:Y:S01]  /*0ef0*/  LOP3.LUT R12, R12, 0x3, RZ, 0xc0, !PT ;  /* 0x000000030c0c7812 */ /* 0x000fe200078ec0ff */
[----:B------:R-:W-:Y:S01]  /*0f00*/  VIADD R8, R8, 0xfffffffe ;  /* 0xfffffffe08087836 */ /* 0x000fe20000000000 */
[----:B------:R-:W-:Y:S01]  /*0f10*/  F2FP.F16.F32.PACK_AB R6, RZ, R6 ;  /* 0x00000006ff06723e */ /* 0x000fe200000000ff */
[----:B------:R-:W-:Y:S01]  /*0f20*/  VIADD R10, R10, 0xfffffffe ;  /* 0xfffffffe0a0a7836 */ /* 0x000fe20000000000 */
[----:B------:R-:W-:Y:S01]  /*0f30*/  LEA.HI R4, R4, 0xfffffffe, RZ, 0x1a ;  /* 0xfffffffe04047811 */ /* 0x000fe200078fd0ff */
[----:B------:R-:W-:Y:S01]  /*0f40*/  VIADD R12, R12, 0xfffffffe ;  /* 0xfffffffe0c0c7836 */ /* 0x000fe20000000000 */
[----:B------:R1:W-:Y:S01]  /*0f50*/  STG.E.U16 desc[UR6][R22.64], R24 ;  /* 0x0000001816007986 */ /* 0x0003e2000c101506 */
[----:B------:R-:W-:-:S02]  /*0f60*/  PRMT R14, R6, 0x7610, R14 ;  /* 0x00007610060e7816 */ /* 0x000fc4000000000e */
[----:B0-----:R-:W-:Y:S02]  /*0f70*/  I2FP.F32.S32 R19, R8 ;  /* 0x0000000800137245 */ /* 0x001fe40000201400 */
[----:B------:R-:W-:-:S03]  /*0f80*/  I2FP.F32.S32 R21, R10 ;  /* 0x0000000a00157245 */ /* 0x000fc60000201400 */
[C---:B------:R-:W-:Y:S01]  /*0f90*/  FMUL R6, R2.reuse, R19 ;  /* 0x0000001302067220 */ /* 0x040fe20000400000 */
[----:B------:R-:W-:Y:S01]  /*0fa0*/  I2FP.F32.S32 R19, R12 ;  /* 0x0000000c00137245 */ /* 0x000fe20000201400 */
[----:B------:R-:W-:Y:S01]  /*0fb0*/  FMUL R8, R2, R21 ;  /* 0x0000001502087220 */ /* 0x000fe20000400000 */
[----:B------:R-:W-:Y:S01]  /*0fc0*/  VIADD R21, R3, 0xffffffff ;  /* 0xffffffff03157836 */ /* 0x000fe20000000000 */
[----:B-1----:R-:W-:Y:S01]  /*0fd0*/  I2FP.F32.S32 R23, R4 ;  /* 0x0000000400177245 */ /* 0x002fe20000201400 */
[----:B------:R-:W-:-:S04]  /*0fe0*/  IMAD.WIDE.U32 R24, R25, 0x2, R16 ;  /* 0x0000000219187825 */ /* 0x000fc800078e0010 */
[C---:B------:R-:W-:Y:S01]  /*0ff0*/  FMUL R10, R2.reuse, R19 ;  /* 0x00000013020a7220 */ /* 0x040fe20000400000 */
[----:B------:R-:W-:Y:S01]  /*1000*/  F2FP.F16.F32.PACK_AB R6, RZ, R6 ;  /* 0x00000006ff06723e */ /* 0x000fe200000000ff */
[----:B------:R-:W-:Y:S01]  /*1010*/  FMUL R4, R2, R23 ;  /* 0x0000001702047220 */ /* 0x000fe20000400000 */
[C---:B------:R-:W-:Y:S01]  /*1020*/  IADD3 R23, PT, PT, R3.reuse, 0x1, RZ ;  /* 0x0000000103177810 */ /* 0x040fe20007ffe0ff */
[----:B------:R-:W-:Y:S01]  /*1030*/  VIADD R12, R3, 0x2 ;  /* 0x00000002030c7836 */ /* 0x000fe20000000000 */
[----:B------:R-:W-:Y:S01]  /*1040*/  F2FP.F16.F32.PACK_AB R8, RZ, R8 ;  /* 0x00000008ff08723e */ /* 0x000fe200000000ff */
[--C-:B------:R-:W-:Y:S01]  /*1050*/  IMAD.WIDE.U32 R20, R21, 0x2, R16.reuse ;  /* 0x0000000215147825 */ /* 0x100fe200078e0010 */
[----:B------:R0:W-:Y:S01]  /*1060*/  STG.E.U16 desc[UR6][R24.64], R14 ;  /* 0x0000000e18007986 */ /* 0x0001e2000c101506 */
[----:B------:R-:W-:Y:S02]  /*1070*/  F2FP.F16.F32.PACK_AB R10, RZ, R10 ;  /* 0x0000000aff0a723e */ /* 0x000fe400000000ff */
[--C-:B------:R-:W-:Y:S01]  /*1080*/  IMAD.WIDE.U32 R18, R3, 0x2, R16.reuse ;  /* 0x0000000203127825 */ /* 0x100fe200078e0010 */
[----:B------:R-:W-:Y:S01]  /*1090*/  F2FP.F16.F32.PACK_AB R4, RZ, R4 ;  /* 0x00000004ff04723e */ /* 0x000fe200000000ff */
[----:B------:R2:W-:Y:S02]  /*10a0*/  STG.E.U16 desc[UR6][R20.64], R6 ;  /* 0x0000000614007986 */ /* 0x0005e4000c101506 */
[----:B------:R-:W-:-:S02]  /*10b0*/  IMAD.WIDE.U32 R22, R23, 0x2, R16 ;  /* 0x0000000217167825 */ /* 0x000fc400078e0010 */
[----:B------:R2:W-:Y:S02]  /*10c0*/  STG.E.U16 desc[UR6][R18.64], R8 ;  /* 0x0000000812007986 */ /* 0x0005e4000c101506 */
[----:B------:R-:W-:Y:S02]  /*10d0*/  IMAD R3, R0, 0x10, R3 ;  /* 0x0000001000037824 */ /* 0x000fe400078e0203 */
[----:B0-----:R-:W-:Y:S01]  /*10e0*/  IMAD.WIDE.U32 R24, R12, 0x2, R16 ;  /* 0x000000020c187825 */ /* 0x001fe200078e0010 */
[----:B------:R2:W-:Y:S04]  /*10f0*/  STG.E.U16 desc[UR6][R22.64], R10 ;  /* 0x0000000a16007986 */ /* 0x0005e8000c101506 */
[----:B------:R2:W-:Y:S01]  /*1100*/  STG.E.U16 desc[UR6][R24.64], R4 ;  /* 0x0000000418007986 */ /* 0x0005e2000c101506 */
[----:B------:R-:W-:Y:S05]  /*1110*/  @!P0 BRA `(.L_x_5) ;  /* 0xfffffff400748947 */ /* 0x000fea000383ffff */
[----:B------:R-:W-:Y:S05]  /*1120*/  EXIT ;  /* 0x000000000000794d */ /* 0x000fea0003800000 */
.L_x_6:
        /* <DEDUP_REMOVED lines=13> */
.L_x_68:


//--------------------- .text.int2_dequantize_f32 --------------------------
	.section	.text.int2_dequantize_f32,"ax",@progbits
	.align	128
        .global         int2_dequantize_f32
        .type           int2_dequantize_f32,@function
        .size           int2_dequantize_f32,(.L_x_69 - int2_dequantize_f32)
        .other          int2_dequantize_f32,@"STO_CUDA_ENTRY STV_DEFAULT"
int2_dequantize_f32:
.text.int2_dequantize_f32:
        /* <DEDUP_REMOVED lines=10> */
[----:B------:R-:W0:Y:S01]  /*00a0*/  LDC R2, c[0x0][0x360] ;  /* 0x0000d800ff027b82 */ /* 0x000e220000000800 */
[----:B------:R-:W1:Y:S01]  /*00b0*/  LDCU.64 UR6, c[0x0][0x358] ;  /* 0x00006b00ff0677ac */ /* 0x000e620008000a00 */
[----:B------:R-:W2:Y:S06]  /*00c0*/  LDCU.64 UR8, c[0x0][0x380] ;  /* 0x00007000ff0877ac */ /* 0x000eac0008000a00 */
[----:B------:R-:W3:Y:S01]  /*00d0*/  LDC.64 R6, c[0x0][0x388] ;  /* 0x0000e200ff067b82 */ /* 0x000ee20000000a00 */
[----:B0-----:R-:W0:Y:S01]  /*00e0*/  I2F.U32.RP R10, R2 ;  /* 0x00000002000a7306 */ /* 0x001e220000209000 */
[----:B------:R-:W-:Y:S01]  /*00f0*/  IADD3 R3, PT, PT, R4, R2, RZ ;  /* 0x0000000204037210 */ /* 0x000fe20007ffe0ff */
[----:B---3--:R-:W-:-:S06]  /*0100*/  IMAD.WIDE.U32 R6, R11, 0x4, R6 ;  /* 0x000000040b067825 */ /* 0x008fcc00078e0006 */
[----:B0-----:R-:W0:Y:S01]  /*0110*/  MUFU.RCP R10, R10 ;  /* 0x0000000a000a7308 */ /* 0x001e220000001000 */
[C---:B------:R-:W-:Y:S01]  /*0120*/  ISETP.GE.U32.AND P0, PT, R3.reuse, UR4, PT ;  /* 0x0000000403007c0c */ /* 0x040fe2000bf06070 */
[----:B-1----:R1:W5:Y:S01]  /*0130*/  LDG.E.CONSTANT R0, desc[UR6][R6.64] ;  /* 0x0000000606007981 */ /* 0x002362000c1e9900 */
[----:B------:R-:W-:Y:S01]  /*0140*/  ISETP.NE.U32.AND P2, PT, R2, RZ, PT ;  /* 0x000000ff0200720c */ /* 0x000fe20003f45070 */
[----:B------:R-:W-:Y:S01]  /*0150*/  BSSY.RECONVERGENT B0, `(.L_x_7) ;  /* 0x0000046000007945 */ /* 0x000fe20003800200 */
[----:B-1----:R-:W-:Y:S01]  /*0160*/  VIMNMX.U32 R6, PT, PT, R3, UR4, !PT ;  /* 0x0000000403067c48 */ /* 0x002fe2000ffe0000 */
[----:B0-----:R-:W-:-:S04]  /*0170*/  VIADD R8, R10, 0xffffffe ;  /* 0x0ffffffe0a087836 */ /* 0x001fc80000000000 */
[----:B------:R0:W1:Y:S02]  /*0180*/  F2I.FTZ.U32.TRUNC.NTZ R9, R8 ;  /* 0x0000000800097305 */ /* 0x000064000021f000 */
[----:B0-----:R-:W-:Y:S02]  /*0190*/  IMAD.MOV.U32 R8, RZ, RZ, RZ ;  /* 0x000000ffff087224 */ /* 0x001fe400078e00ff */
[----:B-1----:R-:W-:-:S04]  /*01a0*/  IMAD.MOV R5, RZ, RZ, -R9 ;  /* 0x000000ffff057224 */ /* 0x002fc800078e0a09 */
[----:B------:R-:W-:Y:S01]  /*01b0*/  IMAD R7, R5, R2, RZ ;  /* 0x0000000205077224 */ /* 0x000fe200078e02ff */
[----:B------:R-:W-:-:S03]  /*01c0*/  SEL R5, RZ, 0x1, P0 ;  /* 0x00000001ff057807 */ /* 0x000fc60000000000 */
[----:B------:R-:W-:Y:S01]  /*01d0*/  IMAD.HI.U32 R10, R9, R7, R8 ;  /* 0x00000007090a7227 */ /* 0x000fe200078e0008 */
[----:B------:R-:W-:-:S05]  /*01e0*/  IADD3 R3, PT, PT, R6, -R3, -R5 ;  /* 0x8000000306037210 */ /* 0x000fca0007ffe805 */
[----:B------:R-:W-:-:S04]  /*01f0*/  IMAD.HI.U32 R10, R10, R3, RZ ;  /* 0x000000030a0a7227 */ /* 0x000fc800078e00ff */
[----:B------:R-:W-:-:S04]  /*0200*/  IMAD.MOV R6, RZ, RZ, -R10 ;  /* 0x000000ffff067224 */ /* 0x000fc800078e0a0a */
[----:B------:R-:W-:-:S05]  /*0210*/  IMAD R3, R2, R6, R3 ;  /* 0x0000000602037224 */ /* 0x000fca00078e0203 */
[----:B------:R-:W-:-:S13]  /*0220*/  ISETP.GE.U32.AND P0, PT, R3, R2, PT ;  /* 0x000000020300720c */ /* 0x000fda0003f06070 */
[----:B------:R-:W-:Y:S01]  /*0230*/  @P0 IADD3 R3, PT, PT, R3, -R2, RZ ;  /* 0x8000000203030210 */ /* 0x000fe20007ffe0ff */
[----:B------:R-:W-:-:S03]  /*0240*/  @P0 VIADD R10, R10, 0x1 ;  /* 0x000000010a0a0836 */ /* 0x000fc60000000000 */
[----:B------:R-:W-:-:S13]  /*0250*/  ISETP.GE.U32.AND P1, PT, R3, R2, PT ;  /* 0x000000020300720c */ /* 0x000fda0003f26070 */
[----:B------:R-:W-:Y:S01]  /*0260*/  @P1 VIADD R10, R10, 0x1 ;  /* 0x000000010a0a1836 */ /* 0x000fe20000000000 */
[----:B------:R-:W-:-:S04]  /*0270*/  @!P2 LOP3.LUT R10, RZ, R2, RZ, 0x33, !PT ;  /* 0x00000002ff0aa212 */ /* 0x000fc800078e33ff */
[----:B------:R-:W-:Y:S01]  /*0280*/  IADD3 R8, PT, PT, R5, R10, RZ ;  /* 0x0000000a05087210 */ /* 0x000fe20007ffe0ff */
[----:B------:R-:W-:-:S03]  /*0290*/  IMAD R5, R11, UR4, RZ ;  /* 0x000000040b057c24 */ /* 0x000fc6000f8e02ff */
[C---:B------:R-:W-:Y:S02]  /*02a0*/  LOP3.LUT R3, R8.reuse, 0x3, RZ, 0xc0, !PT ;  /* 0x0000000308037812 */ /* 0x040fe400078ec0ff */
[----:B------:R-:W-:Y:S02]  /*02b0*/  ISETP.GE.U32.AND P0, PT, R8, 0x3, PT ;  /* 0x000000030800780c */ /* 0x000fe40003f06070 */
[----:B------:R-:W-:Y:S01]  /*02c0*/  ISETP.NE.AND P1, PT, R3, 0x3, PT ;  /* 0x000000030300780c */ /* 0x000fe20003f25270 */
[----:B------:R-:W-:-:S12]  /*02d0*/  IMAD R3, R11, UR5, RZ ;  /* 0x000000050b037c24 */ /* 0x000fd8000f8e02ff */
[----:B--2---:R-:W-:Y:S05]  /*02e0*/  @!P1 BRA `(.L_x_8) ;  /* 0x0000000000b09947 */ /* 0x004fea0003800000 */
[----:B------:R-:W0:Y:S01]  /*02f0*/  LDC.64 R6, c[0x0][0x390] ;  /* 0x0000e400ff067b82 */ /* 0x000e220000000a00 */
[----:B------:R-:W-:Y:S01]  /*0300*/  VIADD R8, R8, 0x1 ;  /* 0x0000000108087836 */ /* 0x000fe20000000000 */
[----:B------:R-:W-:Y:S01]  /*0310*/  IADD3 R17, PT, PT, R5, R4, RZ ;  /* 0x0000000405117210 */ /* 0x000fe20007ffe0ff */
[----:B------:R-:W-:-:S03]  /*0320*/  IMAD R19, R4, 0x4, R3 ;  /* 0x0000000404137824 */ /* 0x000fc600078e0203 */
[----:B------:R-:W-:Y:S01]  /*0330*/  LOP3.LUT R9, R8, 0x3, RZ, 0xc0, !PT ;  /* 0x0000000308097812 */ /* 0x000fe200078ec0ff */
[----:B------:R-:W-:-:S04]  /*0340*/  VIADD R19, R19, 0x1 ;  /* 0x0000000113137836 */ /* 0x000fc80000000000 */
[----:B------:R-:W-:Y:S02]  /*0350*/  IMAD R4, R9, R2, R4 ;  /* 0x0000000209047224 */ /* 0x000fe400078e0204 */
[----:B------:R-:W-:-:S07]  /*0360*/  IMAD.MOV R16, RZ, RZ, -R9 ;  /* 0x000000ffff107224 */ /* 0x000fce00078e0a09 */
.L_x_9:
[----:B-1----:R-:W-:-:S04]  /*0370*/  IADD3 R12, P1, PT, R17, UR8, RZ ;  /* 0x00000008110c7c10 */ /* 0x002fc8000ff3e0ff */
[----:B------:R-:W-:-:S05]  /*0380*/  IADD3.X R13, PT, PT, RZ, UR9, RZ, P1, !PT ;  /* 0x00000009ff0d7c10 */ /* 0x000fca0008ffe4ff */
[----:B------:R1:W2:Y:S01]  /*0390*/  LDG.E.U8.CONSTANT R14, desc[UR6][R12.64] ;  /* 0x000000060c0e7981 */ /* 0x0002a2000c1e9100 */
[C---:B------:R-:W-:Y:S01]  /*03a0*/  VIADD R23, R19.reuse, 0x1 ;  /* 0x0000000113177836 */ /* 0x040fe20000000000 */
[C---:B------:R-:W-:Y:S01]  /*03b0*/  IADD3 R15, PT, PT, R19.reuse, 0x2, RZ ;  /* 0x00000002130f7810 */ /* 0x040fe20007ffe0ff */
[C---:B------:R-:W-:Y:S01]  /*03c0*/  VIADD R11, R19.reuse, 0xffffffff ;  /* 0xffffffff130b7836 */ /* 0x040fe20000000000 */
[----:B------:R-:W-:Y:S01]  /*03d0*/  IADD3 R17, PT, PT, R2, R17, RZ ;  /* 0x0000001102117210 */ /* 0x000fe20007ffe0ff */
[----:B0-----:R-:W-:-:S04]  /*03e0*/  IMAD.WIDE.U32 R8, R19, 0x4, R6 ;  /* 0x0000000413087825 */ /* 0x001fc800078e0006 */
[----:B------:R-:W-:-:S04]  /*03f0*/  IMAD.WIDE.U32 R10, R11, 0x4, R6 ;  /* 0x000000040b0a7825 */ /* 0x000fc800078e0006 */
[----:B-1----:R-:W-:-:S04]  /*0400*/  IMAD.WIDE.U32 R12, R23, 0x4, R6 ;  /* 0x00000004170c7825 */ /* 0x002fc800078e0006 */
[----:B------:R-:W-:Y:S02]  /*0410*/  VIADD R16, R16, 0x1 ;  /* 0x0000000110107836 */ /* 0x000fe40000000000 */
[----:B------:R-:W-:-:S03]  /*0420*/  IMAD R19, R2, 0x4, R19 ;  /* 0x0000000402137824 */ /* 0x000fc600078e0213 */
[----:B------:R-:W-:Y:S02]  /*0430*/  ISETP.NE.AND P1, PT, R16, RZ, PT ;  /* 0x000000ff1000720c */ /* 0x000fe40003f25270 */
[--C-:B--2---:R-:W-:Y:S02]  /*0440*/  SHF.R.U32.HI R20, RZ, 0x2, R14.reuse ;  /* 0x00000002ff147819 */ /* 0x104fe4000001160e */
[----:B------:R-:W-:Y:S02]  /*0450*/  SHF.R.U32.HI R21, RZ, 0x4, R14 ;  /* 0x00000004ff157819 */ /* 0x000fe4000001160e */
[----:B------:R-:W-:Y:S02]  /*0460*/  LOP3.LUT R18, R14, 0x3, RZ, 0xc0, !PT ;  /* 0x000000030e127812 */ /* 0x000fe400078ec0ff */
[----:B------:R-:W-:Y:S02]  /*0470*/  LOP3.LUT R20, R20, 0x3, RZ, 0xc0, !PT ;  /* 0x0000000314147812 */ /* 0x000fe400078ec0ff */
[----:B------:R-:W-:Y:S01]  /*0480*/  LOP3.LUT R21, R21, 0x3, RZ, 0xc0, !PT ;  /* 0x0000000315157812 */ /* 0x000fe200078ec0ff */
[----:B------:R-:W-:Y:S01]  /*0490*/  VIADD R18, R18, 0xfffffffe ;  /* 0xfffffffe12127836 */ /* 0x000fe20000000000 */
[----:B------:R-:W-:Y:S01]  /*04a0*/  LEA.HI R14, R14, 0xfffffffe, RZ, 0x1a ;  /* 0xfffffffe0e0e7811 */ /* 0x000fe200078fd0ff */
[----:B------:R-:W-:Y:S01]  /*04b0*/  VIADD R20, R20, 0xfffffffe ;  /* 0xfffffffe14147836 */ /* 0x000fe20000000000 */
[----:B------:R-:W-:-:S02]  /*04c0*/  IADD3 R22, PT, PT, R21, -0x2, RZ ;  /* 0xfffffffe15167810 */ /* 0x000fc40007ffe0ff */
[----:B------:R-:W-:Y:S02]  /*04d0*/  I2FP.F32.S32 R21, R18 ;  /* 0x0000001200157245 */ /* 0x000fe40000201400 */
[----:B------:R-:W-:Y:S02]  /*04e0*/  I2FP.F32.S32 R23, R20 ;  /* 0x0000001400177245 */ /* 0x000fe40000201400 */
[----:B------:R-:W-:Y:S01]  /*04f0*/  I2FP.F32.S32 R25, R22 ;  /* 0x0000001600197245 */ /* 0x000fe20000201400 */
[C---:B-----5:R-:W-:Y:S01]  /*0500*/  FMUL R21, R0.reuse, R21 ;  /* 0x0000001500157220 */ /* 0x060fe20000400000 */
[----:B------:R-:W-:Y:S01]  /*0510*/  I2FP.F32.S32 R27, R14 ;  /* 0x0000000e001b7245 */ /* 0x000fe20000201400 */
[----:B------:R-:W-:Y:S01]  /*0520*/  FMUL R23, R0, R23 ;  /* 0x0000001700177220 */ /* 0x000fe20000400000 */
[----:B------:R-:W-:-:S04]  /*0530*/  IMAD.WIDE.U32 R14, R15, 0x4, R6 ;  /* 0x000000040f0e7825 */ /* 0x000fc800078e0006 */
[C---:B------:R-:W-:Y:S01]  /*0540*/  FMUL R25, R0.reuse, R25 ;  /* 0x0000001900197220 */ /* 0x040fe20000400000 */
[----:B------:R1:W-:Y:S01]  /*0550*/  STG.E desc[UR6][R10.64], R21 ;  /* 0x000000150a007986 */ /* 0x0003e2000c101906 */
[----:B------:R-:W-:-:S03]  /*0560*/  FMUL R27, R0, R27 ;  /* 0x0000001b001b7220 */ /* 0x000fc60000400000 */
[----:B------:R1:W-:Y:S04]  /*0570*/  STG.E desc[UR6][R8.64], R23 ;  /* 0x0000001708007986 */ /* 0x0003e8000c101906 */
[----:B------:R1:W-:Y:S04]  /*0580*/  STG.E desc[UR6][R12.64], R25 ;  /* 0x000000190c007986 */ /* 0x0003e8000c101906 */
[----:B------:R1:W-:Y:S01]  /*0590*/  STG.E desc[UR6][R14.64], R27 ;  /* 0x0000001b0e007986 */ /* 0x0003e2000c101906 */
[----:B------:R-:W-:Y:S05]  /*05a0*/  @P1 BRA `(.L_x_9) ;  /* 0xfffffffc00701947 */ /* 0x000fea000383ffff */
.L_x_8:
[----:B------:R-:W-:Y:S05]  /*05b0*/  BSYNC.RECONVERGENT B0 ;  /* 0x0000000000007941 */ /* 0x000fea0003800200 */
.L_x_7:
[----:B------:R-:W-:Y:S05]  /*05c0*/  @!P0 EXIT ;  /* 0x000000000000894d */ /* 0x000fea0003800000 */
[----:B------:R-:W0:Y:S01]  /*05d0*/  LDC.64 R16, c[0x0][0x390] ;  /* 0x0000e400ff107b82 */ /* 0x000e220000000a00 */
[C-C-:B-1----:R-:W-:Y:S01]  /*05e0*/  IMAD R15, R4.reuse, 0x4, R3.reuse ;  /* 0x00000004040f7824 */ /* 0x142fe200078e0203 */
[----:B------:R-:W-:Y:S01]  /*05f0*/  IADD3 R13, PT, PT, R5, R4, RZ ;  /* 0x00000004050d7210 */ /* 0x000fe20007ffe0ff */
[----:B------:R-:W-:Y:S01]  /*0600*/  IMAD.IADD R6, R4, 0x1, R2 ;  /* 0x0000000104067824 */ /* 0x000fe200078e0202 */
[----:B------:R-:W1:Y:S01]  /*0610*/  LDCU.64 UR8, c[0x0][0x380] ;  /* 0x00007000ff0877ac */ /* 0x000e620008000a00 */
[----:B------:R-:W-:Y:S02]  /*0620*/  VIADD R15, R15, 0x1 ;  /* 0x000000010f0f7836 */ /* 0x000fe40000000000 */
[----:B------:R-:W-:Y:S01]  /*0630*/  IMAD R3, R6, 0x4, R3 ;  /* 0x0000000406037824 */ /* 0x000fe200078e0203 */
[----:B------:R-:W-:Y:S01]  /*0640*/  IADD3 R7, PT, PT, R5, R6, RZ ;  /* 0x0000000605077210 */ /* 0x000fe20007ffe0ff */
[C---:B------:R-:W-:Y:S01]  /*0650*/  IMAD R9, R2.reuse, 0x2, R13 ;  /* 0x0000000202097824 */ /* 0x040fe200078e020d */
[----:B------:R-:W-:Y:S01]  /*0660*/  LEA R27, R2, R15, 0x3 ;  /* 0x0000000f021b7211 */ /* 0x000fe200078e18ff */
[----:B------:R-:W-:-:S02]  /*0670*/  VIADD R5, R3, 0x1 ;  /* 0x0000000103057836 */ /* 0x000fc40000000000 */
[C---:B------:R-:W-:Y:S02]  /*0680*/  IMAD R11, R2.reuse, 0x3, R13 ;  /* 0x00000003020b7824 */ /* 0x040fe400078e020d */
[----:B------:R-:W-:-:S07]  /*0690*/  IMAD R3, R2, 0xc, R15 ;  /* 0x0000000c02037824 */ /* 0x000fce00078e020f */
.L_x_10:
[----:B-12---:R-:W-:-:S05]  /*06a0*/  IADD3 R22, P0, PT, R13, UR8, RZ ;  /* 0x000000080d167c10 */ /* 0x006fca000ff1e0ff */
[----:B------:R-:W-:-:S05]  /*06b0*/  IMAD.X R23, RZ, RZ, UR9, P0 ;  /* 0x00000009ff177e24 */ /* 0x000fca00080e06ff */
[----:B------:R1:W2:Y:S01]  /*06c0*/  LDG.E.U8.CONSTANT R12, desc[UR6][R22.64] ;  /* 0x00000006160c7981 */ /* 0x0002a2000c1e9100 */
        /* <DEDUP_REMOVED lines=9> */
[C---:B-1----:R-:W-:Y:S01]  /*0760*/  IADD3 R23, PT, PT, R15.reuse, -0x1, RZ ;  /* 0xffffffff0f177810 */ /* 0x042fe20007ffe0ff */
[----:B0-----:R-:W-:Y:S01]  /*0770*/  IMAD.WIDE.U32 R20, R15, 0x4, R16 ;  /* 0x000000040f147825 */ /* 0x001fe200078e0010 */
[C---:B------:R-:W-:Y:S02]  /*0780*/  LEA R4, R2.reuse, R4, 0x2 ;  /* 0x0000000402047211 */ /* 0x040fe400078e10ff */
[----:B------:R-:W-:Y:S01]  /*0790*/  LEA R9, R2, R9, 0x2 ;  /* 0x0000000902097211 */ /* 0x000fe200078e10ff */
[----:B------:R-:W-:Y:S01]  /*07a0*/  VIADD R28, R27, 0x2 ;  /* 0x000000021b1c7836 */ /* 0x000fe20000000000 */
[----:B------:R-:W-:Y:S01]  /*07b0*/  ISETP.GE.U32.AND P0, PT, R4, UR4, PT ;  /* 0x0000000404007c0c */ /* 0x000fe2000bf06070 */
[C---:B------:R-:W-:Y:S01]  /*07c0*/  IMAD R7, R2.reuse, 0x4, R7 ;  /* 0x0000000402077824 */ /* 0x040fe200078e0207 */
[C---:B------:R-:W-:Y:S01]  /*07d0*/  LEA R13, R2.reuse, R13, 0x2 ;  /* 0x0000000d020d7211 */ /* 0x040fe200078e10ff */
[----:B------:R-:W-:Y:S01]  /*07e0*/  IMAD R11, R2, 0x4, R11 ;  /* 0x00000004020b7824 */ /* 0x000fe200078e020b */
[----:B--2---:R-:W-:-:S02]  /*07f0*/  LOP3.LUT R14, R12, 0x3, RZ, 0xc0, !PT ;  /* 0x000000030c0e7812 */ /* 0x004fc400078ec0ff */
[----:B------:R-:W-:Y:S02]  /*0800*/  SHF.R.U32.HI R22, RZ, 0x2, R12 ;  /* 0x00000002ff167819 */ /* 0x000fe4000001160c */
[----:B------:R-:W-:Y:S01]  /*0810*/  LEA.HI R18, R12, 0xfffffffe, RZ, 0x1a ;  /* 0xfffffffe0c127811 */ /* 0x000fe200078fd0ff */
[----:B------:R-:W-:Y:S01]  /*0820*/  VIADD R14, R14, 0xfffffffe ;  /* 0xfffffffe0e0e7836 */ /* 0x000fe20000000000 */
[----:B------:R-:W-:Y:S01]  /*0830*/  LOP3.LUT R24, R22, 0x3, RZ, 0xc0, !PT ;  /* 0x0000000316187812 */ /* 0x000fe200078ec0ff */
[----:B------:R-:W-:-:S03]  /*0840*/  IMAD.WIDE.U32 R22, R23, 0x4, R16 ;  /* 0x0000000417167825 */ /* 0x000fc600078e0010 */
[----:B------:R-:W-:Y:S01]  /*0850*/  I2FP.F32.S32 R25, R14 ;  /* 0x0000000e00197245 */ /* 0x000fe20000201400 */
[----:B------:R-:W-:Y:S01]  /*0860*/  VIADD R24, R24, 0xfffffffe ;  /* 0xfffffffe18187836 */ /* 0x000fe20000000000 */
[----:B------:R-:W-:Y:S01]  /*0870*/  SHF.R.U32.HI R14, RZ, 0x4, R12 ;  /* 0x00000004ff0e7819 */ /* 0x000fe2000001160c */
[C---:B------:R-:W-:Y:S02]  /*0880*/  VIADD R12, R15.reuse, 0x2 ;  /* 0x000000020f0c7836 */ /* 0x040fe40000000000 */
[----:B-----5:R-:W-:Y:S01]  /*0890*/  FMUL R25, R0, R25 ;  /* 0x0000001900197220 */ /* 0x020fe20000400000 */
[----:B------:R-:W-:Y:S02]  /*08a0*/  LOP3.LUT R14, R14, 0x3, RZ, 0xc0, !PT ;  /* 0x000000030e0e7812 */ /* 0x000fe400078ec0ff */
[----:B------:R-:W-:Y:S02]  /*08b0*/  I2FP.F32.S32 R19, R24 ;  /* 0x0000001800137245 */ /* 0x000fe40000201400 */
[----:B------:R0:W-:Y:S01]  /*08c0*/  STG.E desc[UR6][R22.64], R25 ;  /* 0x0000001916007986 */ /* 0x0001e2000c101906 */
[----:B------:R-:W-:Y:S01]  /*08d0*/  VIADD R14, R14, 0xfffffffe ;  /* 0xfffffffe0e0e7836 */ /* 0x000fe20000000000 */
[----:B------:R-:W-:Y:S01]  /*08e0*/  I2FP.F32.S32 R24, R18 ;  /* 0x0000001200187245 */ /* 0x000fe20000201400 */
[----:B------:R-:W-:Y:S01]  /*08f0*/  FMUL R29, R0, R19 ;  /* 0x00000013001d7220 */ /* 0x000fe20000400000 */
[----:B------:R-:W-:-:S02]  /*0900*/  IADD3 R19, PT, PT, R15, 0x1, RZ ;  /* 0x000000010f137810 */ /* 0x000fc40007ffe0ff */
[----:B------:R-:W-:Y:S01]  /*0910*/  I2FP.F32.S32 R14, R14 ;  /* 0x0000000e000e7245 */ /* 0x000fe20000201400 */
[----:B------:R-:W-:Y:S01]  /*0920*/  FMUL R24, R0, R24 ;  /* 0x0000001800187220 */ /* 0x000fe20000400000 */
[----:B------:R1:W-:Y:S01]  /*0930*/  STG.E desc[UR6][R20.64], R29 ;  /* 0x0000001d14007986 */ /* 0x0003e2000c101906 */
[----:B------:R-:W-:Y:S01]  /*0940*/  IMAD.WIDE.U32 R18, R19, 0x4, R16 ;  /* 0x0000000413127825 */ /* 0x000fe200078e0010 */
[----:B------:R-:W-:-:S03]  /*0950*/  LEA R15, R2, R15, 0x4 ;  /* 0x0000000f020f7211 */ /* 0x000fc600078e20ff */
[----:B0-----:R-:W-:Y:S01]  /*0960*/  FMUL R25, R0, R14 ;  /* 0x0000000e00197220 */ /* 0x001fe20000400000 */
[----:B------:R-:W-:Y:S01]  /*0970*/  IMAD.WIDE.U32 R22, R12, 0x4, R16 ;  /* 0x000000040c167825 */ /* 0x000fe200078e0010 */
[----:B---3--:R-:W-:Y:S02]  /*0980*/  LOP3.LUT R12, R10, 0x3, RZ, 0xc0, !PT ;  /* 0x000000030a0c7812 */ /* 0x008fe400078ec0ff */
[--C-:B------:R-:W-:Y:S01]  /*0990*/  SHF.R.U32.HI R14, RZ, 0x2, R10.reuse ;  /* 0x00000002ff0e7819 */ /* 0x100fe2000001160a */
[----:B------:R0:W-:Y:S02]  /*09a0*/  STG.E desc[UR6][R18.64], R25 ;  /* 0x0000001912007986 */ /* 0x0001e4000c101906 */
[----:B------:R-:W-:Y:S01]  /*09b0*/  VIADD R12, R12, 0xfffffffe ;  /* 0xfffffffe0c0c7836 */ /* 0x000fe20000000000 */
[----:B-1----:R-:W-:Y:S01]  /*09c0*/  SHF.R.U32.HI R20, RZ, 0x4, R10 ;  /* 0x00000004ff147819 */ /* 0x002fe2000001160a */
[----:B------:R-:W-:Y:S01]  /*09d0*/  VIADD R29, R5, 0xffffffff ;  /* 0xffffffff051d7836 */ /* 0x000fe20000000000 */
[----:B------:R-:W-:Y:S01]  /*09e0*/  LOP3.LUT R14, R14, 0x3, RZ, 0xc0, !PT ;  /* 0x000000030e0e7812 */ /* 0x000fe200078ec0ff */
[----:B------:R4:W-:Y:S01]  /*09f0*/  STG.E desc[UR6][R22.64], R24 ;  /* 0x0000001816007986 */ /* 0x0009e2000c101906 */
[----:B------:R-:W-:-:S02]  /*0a00*/  I2FP.F32.S32 R12, R12 ;  /* 0x0000000c000c7245 */ /* 0x000fc40000201400 */
[----:B------:R-:W-:Y:S01]  /*0a10*/  LOP3.LUT R26, R20, 0x3, RZ, 0xc0, !PT ;  /* 0x00000003141a7812 */ /* 0x000fe200078ec0ff */
[----:B------:R-:W-:Y:S01]  /*0a20*/  IMAD.WIDE.U32 R20, R5, 0x4, R16 ;  /* 0x0000000405147825 */ /* 0x000fe200078e0010 */
[----:B------:R-:W-:-:S03]  /*0a30*/  IADD3 R14, PT, PT, R14, -0x2, RZ ;  /* 0xfffffffe0e0e7810 */ /* 0x000fc60007ffe0ff */
[----:B0-----:R-:W-:Y:S01]  /*0a40*/  FMUL R25, R0, R12 ;  /* 0x0000000c00197220 */ /* 0x001fe20000400000 */
[----:B------:R-:W-:Y:S01]  /*0a50*/  LEA.HI R12, R10, 0xfffffffe, RZ, 0x1a ;  /* 0xfffffffe0a0c7811 */ /* 0x000fe200078fd0ff */
[----:B------:R-:W-:Y:S01]  /*0a60*/  IMAD.WIDE.U32 R18, R29, 0x4, R16 ;  /* 0x000000041d127825 */ /* 0x000fe200078e0010 */
[----:B------:R-:W-:Y:S02]  /*0a70*/  I2FP.F32.S32 R14, R14 ;  /* 0x0000000e000e7245 */ /* 0x000fe40000201400 */
[----:B------:R-:W-:Y:S01]  /*0a80*/  I2FP.F32.S32 R12, R12 ;  /* 0x0000000c000c7245 */ /* 0x000fe20000201400 */
[C---:B------:R-:W-:Y:S01]  /*0a90*/  VIADD R10, R5.reuse, 0x2 ;  /* 0x00000002050a7836 */ /* 0x040fe20000000000 */
[----:B------:R0:W-:Y:S01]  /*0aa0*/  STG.E desc[UR6][R18.64], R25 ;  /* 0x0000001912007986 */ /* 0x0001e2000c101906 */
[----:B------:R-:W-:Y:S01]  /*0ab0*/  VIADD R26, R26, 0xfffffffe ;  /* 0xfffffffe1a1a7836 */ /* 0x000fe20000000000 */
[----:B----4-:R-:W-:Y:S01]  /*0ac0*/  LOP3.LUT R24, R8, 0x3, RZ, 0xc0, !PT ;  /* 0x0000000308187812 */ /* 0x010fe200078ec0ff */
[----:B------:R-:W-:Y:S01]  /*0ad0*/  FMUL R29, R0, R14 ;  /* 0x0000000e001d7220 */ /* 0x000fe20000400000 */
[----:B------:R-:W-:Y:S01]  /*0ae0*/  IADD3 R23, PT, PT, R5, 0x1, RZ ;  /* 0x0000000105177810 */ /* 0x000fe20007ffe0ff */
[----:B------:R-:W-:Y:S01]  /*0af0*/  VIADD R14, R27, 0xffffffff ;  /* 0xffffffff1b0e7836 */ /* 0x000fe20000000000 */
[----:B------:R-:W-:Y:S01]  /*0b00*/  I2FP.F32.S32 R26, R26 ;  /* 0x0000001a001a7245 */ /* 0x000fe20000201400 */
[----:B------:R-:W-:Y:S01]  /*0b10*/  IMAD R5, R2, 0x10, R5 ;  /* 0x0000001002057824 */ /* 0x000fe200078e0205 */
[----:B------:R-:W-:Y:S01]  /*0b20*/  IADD3 R24, PT, PT, R24, -0x2, RZ ;  /* 0xfffffffe18187810 */ /* 0x000fe20007ffe0ff */
[----:B------:R1:W-:Y:S01]  /*0b30*/  STG.E desc[UR6][R20.64], R29 ;  /* 0x0000001d14007986 */ /* 0x0003e2000c101906 */
[----:B------:R-:W-:-:S04]  /*0b40*/  IMAD.WIDE.U32 R22, R23, 0x4, R16 ;  /* 0x0000000417167825 */ /* 0x000fc800078e0010 */
[C---:B------:R-:W-:Y:S01]  /*0b50*/  FMUL R26, R0.reuse, R26 ;  /* 0x0000001a001a7220 */ /* 0x040fe20000400000 */
[----:B0-----:R-:W-:Y:S01]  /*0b60*/  FMUL R25, R0, R12 ;  /* 0x0000000c00197220 */ /* 0x001fe20000400000 */
[----:B------:R-:W-:Y:S01]  /*0b70*/  SHF.R.U32.HI R12, RZ, 0x4, R8 ;  /* 0x00000004ff0c7819 */ /* 0x000fe20000011608 */
[----:B------:R-:W-:Y:S01]  /*0b80*/  IMAD.WIDE.U32 R18, R10, 0x4, R16 ;  /* 0x000000040a127825 */ /* 0x000fe200078e0010 */
[----:B------:R-:W-:Y:S01]  /*0b90*/  SHF.R.U32.HI R10, RZ, 0x2, R8 ;  /* 0x00000002ff0a7819 */ /* 0x000fe20000011608 */
[----:B------:R0:W-:Y:S01]  /*0ba0*/  STG.E desc[UR6][R22.64], R26 ;  /* 0x0000001a16007986 */ /* 0x0001e2000c101906 */
[----:B------:R-:W-:Y:S02]  /*0bb0*/  LOP3.LUT R12, R12, 0x3, RZ, 0xc0, !PT ;  /* 0x000000030c0c7812 */ /* 0x000fe400078ec0ff */
[----:B------:R-:W-:Y:S01]  /*0bc0*/  LOP3.LUT R10, R10, 0x3, RZ, 0xc0, !PT ;  /* 0x000000030a0a7812 */ /* 0x000fe200078ec0ff */
[----:B------:R2:W-:Y:S01]  /*0bd0*/  STG.E desc[UR6][R18.64], R25 ;  /* 0x0000001912007986 */ /* 0x0005e2000c101906 */
[----:B------:R-:W-:Y:S01]  /*0be0*/  IADD3 R12, PT, PT, R12, -0x2, RZ ;  /* 0xfffffffe0c0c7810 */ /* 0x000fe20007ffe0ff */
[----:B-1----:R-:W-:Y:S01]  /*0bf0*/  IMAD.WIDE.U32 R20, R14, 0x4, R16 ;  /* 0x000000040e147825 */ /* 0x002fe200078e0010 */
[----:B------:R-:W-:-:S02]  /*0c00*/  I2FP.F32.S32 R29, R24 ;  /* 0x00000018001d7245 */ /* 0x000fc40000201400 */
[----:B------:R-:W-:Y:S01]  /*0c10*/  LEA.HI R14, R8, 0xfffffffe, RZ, 0x1a ;  /* 0xfffffffe080e7811 */ /* 0x000fe200078fd0ff */
[----:B------:R-:W-:Y:S01]  /*0c20*/  VIADD R10, R10, 0xfffffffe ;  /* 0xfffffffe0a0a7836 */ /* 0x000fe20000000000 */
[----:B------:R-:W-:Y:S01]  /*0c30*/  I2FP.F32.S32 R8, R12 ;  /* 0x0000000c00087245 */ /* 0x000fe20000201400 */
[C---:B------:R-:W-:Y:S02]  /*0c40*/  VIADD R24, R27.reuse, 0x1 ;  /* 0x000000011b187836 */ /* 0x040fe40000000000 */
[----:B------:R-:W-:Y:S01]  /*0c50*/  FMUL R29, R0, R29 ;  /* 0x0000001d001d7220 */ /* 0x000fe20000400000 */
[--C-:B0-----:R-:W-:Y:S01]  /*0c60*/  IMAD.WIDE.U32 R22, R27, 0x4, R16.reuse ;  /* 0x000000041b167825 */ /* 0x101fe200078e0010 */
[----:B------:R-:W-:Y:S02]  /*0c70*/  I2FP.F32.S32 R10, R10 ;  /* 0x0000000a000a7245 */ /* 0x000fe40000201400 */
[----:B--2---:R-:W-:Y:S01]  /*0c80*/  I2FP.F32.S32 R19, R14 ;  /* 0x0000000e00137245 */ /* 0x004fe20000201400 */
[----:B------:R-:W-:-:S04]  /*0c90*/  IMAD.WIDE.U32 R24, R24, 0x4, R16 ;  /* 0x0000000418187825 */ /* 0x000fc800078e0010 */
[C---:B------:R-:W-:Y:S01]  /*0ca0*/  FMUL R14, R0.reuse, R8 ;  /* 0x00000008000e7220 */ /* 0x040fe20000400000 */
[C---:B------:R-:W-:Y:S01]  /*0cb0*/  FMUL R12, R0.reuse, R10 ;  /* 0x0000000a000c7220 */ /* 0x040fe20000400000 */
[----:B------:R0:W-:Y:S01]  /*0cc0*/  STG.E desc[UR6][R20.64], R29 ;  /* 0x0000001d14007986 */ /* 0x0001e2000c101906 */
[----:B------:R-:W-:Y:S01]  /*0cd0*/  FMUL R26, R0, R19 ;  /* 0x00000013001a7220 */ /* 0x000fe20000400000 */
[C---:B------:R-:W-:Y:S01]  /*0ce0*/  VIADD R10, R3.reuse, 0x1 ;  /* 0x00000001030a7836 */ /* 0x040fe20000000000 */
[C---:B------:R-:W-:Y:S01]  /*0cf0*/  IADD3 R8, PT, PT, R3.reuse, 0x2, RZ ;  /* 0x0000000203087810 */ /* 0x040fe20007ffe0ff */
[----:B------:R1:W-:Y:S01]  /*0d00*/  STG.E desc[UR6][R22.64], R12 ;  /* 0x0000000c16007986 */ /* 0x0003e2000c101906 */
[C-C-:B------:R-:W-:Y:S01]  /*0d10*/  IMAD.WIDE.U32 R18, R3.reuse, 0x4, R16.reuse ;  /* 0x0000000403127825 */ /* 0x140fe200078e0010 */
[----:B------:R-:W-:Y:S02]  /*0d20*/  LEA R27, R2, R27, 0x4 ;  /* 0x0000001b021b7211 */ /* 0x000fe400078e20ff */
[----:B------:R2:W-:Y:S01]  /*0d30*/  STG.E desc[UR6][R24.64], R14 ;  /* 0x0000000e18007986 */ /* 0x0005e2000c101906 */
[----:B0-----:R-:W-:Y:S01]  /*0d40*/  IMAD.WIDE.U32 R28, R28, 0x4, R16 ;  /* 0x000000041c1c7825 */ /* 0x001fe200078e0010 */
[----:B------:R-:W-:-:S02]  /*0d50*/  IADD3 R21, PT, PT, R3, -0x1, RZ ;  /* 0xffffffff03157810 */ /* 0x000fc40007ffe0ff */
[----:B-1----:R-:W-:Y:S02]  /*0d60*/  SHF.R.U32.HI R23, RZ, 0x4, R6 ;  /* 0x00000004ff177819 */ /* 0x002fe40000011606 */
[----:B------:R0:W-:Y:S01]  /*0d70*/  STG.E desc[UR6][R28.64], R26 ;  /* 0x0000001a1c007986 */ /* 0x0001e2000c101906 */
[----:B------:R-:W-:Y:S01]  /*0d80*/  LOP3.LUT R12, R6, 0x3, RZ, 0xc0, !PT ;  /* 0x00000003060c7812 */ /* 0x000fe200078ec0ff */
[----:B------:R-:W-:Y:S01]  /*0d90*/  IMAD.WIDE.U32 R20, R21, 0x4, R16 ;  /* 0x0000000415147825 */ /* 0x000fe200078e0010 */
[----:B--2---:R-:W-:Y:S02]  /*0da0*/  SHF.R.U32.HI R14, RZ, 0x2, R6 ;  /* 0x00000002ff0e7819 */ /* 0x004fe40000011606 */
[----:B------:R-:W-:Y:S01]  /*0db0*/  LOP3.LUT R23, R23, 0x3, RZ, 0xc0, !PT ;  /* 0x0000000317177812 */ /* 0x000fe200078ec0ff */
[----:B------:R-:W-:Y:S01]  /*0dc0*/  VIADD R12, R12, 0xfffffffe ;  /* 0xfffffffe0c0c7836 */ /* 0x000fe20000000000 */
[----:B------:R-:W-:Y:S01]  /*0dd0*/  LOP3.LUT R22, R14, 0x3, RZ, 0xc0, !PT ;  /* 0x000000030e167812 */ /* 0x000fe200078ec0ff */
[----:B------:R-:W-:Y:S01]  /*0de0*/  IMAD R3, R2, 0x10, R3 ;  /* 0x0000001002037824 */ /* 0x000fe200078e0203 */
[----:B------:R-:W-:Y:S01]  /*0df0*/  LEA.HI R6, R6, 0xfffffffe, RZ, 0x1a ;  /* 0xfffffffe06067811 */ /* 0x000fe200078fd0ff */
[----:B------:R-:W-:Y:S01]  /*0e00*/  VIADD R23, R23, 0xfffffffe ;  /* 0xfffffffe17177836 */ /* 0x000fe20000000000 */
[----:B------:R-:W-:-:S02]  /*0e10*/  IADD3 R22, PT, PT, R22, -0x2, RZ ;  /* 0xfffffffe16167810 */ /* 0x000fc40007ffe0ff */
[----:B0-----:R-:W-:Y:S02]  /*0e20*/  I2FP.F32.S32 R29, R6 ;  /* 0x00000006001d7245 */ /* 0x001fe40000201400 */
[----:B------:R-:W-:Y:S02]  /*0e30*/  I2FP.F32.S32 R25, R12 ;  /* 0x0000000c00197245 */ /* 0x000fe40000201400 */
[----:B------:R-:W-:Y:S02]  /*0e40*/  I2FP.F32.S32 R6, R22 ;  /* 0x0000001600067245 */ /* 0x000fe40000201400 */
[----:B------:R-:W-:Y:S01]  /*0e50*/  I2FP.F32.S32 R12, R23 ;  /* 0x00000017000c7245 */ /* 0x000fe20000201400 */
[----:B------:R-:W-:-:S04]  /*0e60*/  IMAD.WIDE.U32 R22, R10, 0x4, R16 ;  /* 0x000000040a167825 */ /* 0x000fc800078e0010 */
[C---:B------:R-:W-:Y:S01]  /*0e70*/  FMUL R10, R0.reuse, R29 ;  /* 0x0000001d000a7220 */ /* 0x040fe20000400000 */
[C---:B------:R-:W-:Y:S01]  /*0e80*/  FMUL R29, R0.reuse, R25 ;  /* 0x00000019001d7220 */ /* 0x040fe20000400000 */
[C---:B------:R-:W-:Y:S01]  /*0e90*/  FMUL R6, R0.reuse, R6 ;  /* 0x0000000600067220 */ /* 0x040fe20000400000 */
[----:B------:R-:W-:Y:S01]  /*0ea0*/  FMUL R12, R0, R12 ;  /* 0x0000000c000c7220 */ /* 0x000fe20000400000 */
[----:B------:R-:W-:Y:S02]  /*0eb0*/  IMAD.WIDE.U32 R24, R8, 0x4, R16 ;  /* 0x0000000408187825 */ /* 0x000fe400078e0010 */
[----:B------:R2:W-:Y:S04]  /*0ec0*/  STG.E desc[UR6][R20.64], R29 ;  /* 0x0000001d14007986 */ /* 0x0005e8000c101906 */
[----:B------:R2:W-:Y:S04]  /*0ed0*/  STG.E desc[UR6][R18.64], R6 ;  /* 0x0000000612007986 */ /* 0x0005e8000c101906 */
[----:B------:R2:W-:Y:S04]  /*0ee0*/  STG.E desc[UR6][R22.64], R12 ;  /* 0x0000000c16007986 */ /* 0x0005e8000c101906 */
[----:B------:R2:W-:Y:S01]  /*0ef0*/  STG.E desc[UR6][R24.64], R10 ;  /* 0x0000000a18007986 */ /* 0x0005e2000c101906 */
[----:B------:R-:W-:Y:S05]  /*0f00*/  @!P0 BRA `(.L_x_10) ;  /* 0xfffffff400e48947 */ /* 0x000fea000383ffff */
[----:B------:R-:W-:Y:S05]  /*0f10*/  EXIT ;  /* 0x000000000000794d */ /* 0x000fea0003800000 */
.L_x_11:
        /* <DEDUP_REMOVED lines=14> */
.L_x_69:


//--------------------- .text.int2_quantize_f16   --------------------------
	.section	.text.int2_quantize_f16,"ax",@progbits
	.align	128
        .global         int2_quantize_f16
        .type           int2_quantize_f16,@function
        .size           int2_quantize_f16,(.L_x_63 - int2_quantize_f16)
        .other          int2_quantize_f16,@"STO_CUDA_ENTRY STV_DEFAULT"
int2_quantize_f16:
.text.int2_quantize_f16:
[----:B------:R-:W-:Y:S01]  /*0000*/  LDC R1, c[0x0][0x37c] ;  /* 0x0000df00ff017b82 */ /* 0x000fe20000000800 */
[----:B------:R-:W0:Y:S01]  /*0010*/  S2R R2, SR_CTAID.X ;  /* 0x0000000000027919 */ /* 0x000e220000002500 */
[----:B------:R-:W0:Y:S02]  /*0020*/  LDCU UR4, c[0x0][0x3a0] ;  /* 0x00007400ff0477ac */ /* 0x000e240008000800 */
[----:B0-----:R-:W-:-:S13]  /*0030*/  ISETP.GE.U32.AND P0, PT, R2, UR4, PT ;  /* 0x0000000402007c0c */ /* 0x001fda000bf06070 */
[----:B------:R-:W-:Y:S05]  /*0040*/  @P0 EXIT ;  /* 0x000000000000094d */ /* 0x000fea0003800000 */
[----:B------:R-:W0:Y:S01]  /*0050*/  S2R R5, SR_TID.X ;  /* 0x0000000000057919 */ /* 0x000e220000002100 */
[----:B------:R-:W1:Y:S01]  /*0060*/  LDCU UR4, c[0x0][0x39c] ;  /* 0x00007380ff0477ac */ /* 0x000e620008000800 */
[----:B------:R-:W-:Y:S01]  /*0070*/  BSSY.RECONVERGENT B0, `(.L_x_12) ;  /* 0x0000015000007945 */ /* 0x000fe20003800200 */
[----:B------:R-:W-:Y:S01]  /*0080*/  IMAD.MOV.U32 R0, RZ, RZ, -0x800001 ;  /* 0xff7fffffff007424 */ /* 0x000fe200078e00ff */
[----:B------:R-:W2:Y:S01]  /*0090*/  LDCU.64 UR8, c[0x0][0x358] ;  /* 0x00006b00ff0877ac */ /* 0x000ea20008000a00 */
[----:B------:R-:W-:Y:S02]  /*00a0*/  IMAD.MOV.U32 R3, RZ, RZ, 0x7f7fffff ;  /* 0x7f7fffffff037424 */ /* 0x000fe400078e00ff */
[----:B-1----:R-:W-:Y:S01]  /*00b0*/  IMAD R6, R2, UR4, RZ ;  /* 0x0000000402067c24 */ /* 0x002fe2000f8e02ff */
[----:B0-----:R-:W-:-:S13]  /*00c0*/  ISETP.GE.U32.AND P0, PT, R5, UR4, PT ;  /* 0x0000000405007c0c */ /* 0x001fda000bf06070 */
[----:B--2---:R-:W-:Y:S05]  /*00d0*/  @P0 BRA `(.L_x_13) ;  /* 0x0000000000380947 */ /* 0x004fea0003800000 */
[----:B------:R-:W0:Y:S01]  /*00e0*/  LDC R12, c[0x0][0x360] ;  /* 0x0000d800ff0c7b82 */ /* 0x000e220000000800 */
[----:B------:R-:W-:Y:S02]  /*00f0*/  IMAD.MOV.U32 R3, RZ, RZ, 0x7f7fffff ;  /* 0x7f7fffffff037424 */ /* 0x000fe400078e00ff */
[----:B------:R-:W-:Y:S02]  /*0100*/  IMAD.MOV.U32 R0, RZ, RZ, -0x800001 ;  /* 0xff7fffffff007424 */ /* 0x000fe400078e00ff */
[----:B------:R-:W-:-:S03]  /*0110*/  IMAD.MOV.U32 R7, RZ, RZ, R5 ;  /* 0x000000ffff077224 */ /* 0x000fc600078e0005 */
[----:B------:R-:W1:Y:S04]  /*0120*/  LDC.64 R10, c[0x0][0x380] ;  /* 0x0000e000ff0a7b82 */ /* 0x000e680000000a00 */
.L_x_14:
[----:B------:R-:W-:-:S05]  /*0130*/  IADD3 R9, PT, PT, R6, R7, RZ ;  /* 0x0000000706097210 */ /* 0x000fca0007ffe0ff */
[----:B-1----:R-:W-:-:S06]  /*0140*/  IMAD.WIDE.U32 R8, R9, 0x2, R10 ;  /* 0x0000000209087825 */ /* 0x002fcc00078e000a */
[----:B------:R-:W2:Y:S01]  /*0150*/  LDG.E.U16.CONSTANT R8, desc[UR8][R8.64] ;  /* 0x0000000808087981 */ /* 0x000ea2000c1e9500 */
[----:B0-----:R-:W-:-:S05]  /*0160*/  IMAD.IADD R7, R12, 0x1, R7 ;  /* 0x000000010c077824 */ /* 0x001fca00078e0207 */
[----:B------:R-:W-:Y:S01]  /*0170*/  ISETP.GE.U32.AND P0, PT, R7, UR4, PT ;  /* 0x0000000407007c0c */ /* 0x000fe2000bf06070 */
[----:B--2---:R-:W-:-:S05]  /*0180*/  HADD2.F32 R4, -RZ, R8.H0_H0 ;  /* 0x20000008ff047230 */ /* 0x004fca0000004100 */
[C---:B------:R-:W-:Y:S02]  /*0190*/  FMNMX R3, R4.reuse, R3, PT ;  /* 0x0000000304037209 */ /* 0x040fe40003800000 */
[----:B------:R-:W-:-:S05]  /*01a0*/  FMNMX R0, R4, R0, !PT ;  /* 0x0000000004007209 */ /* 0x000fca0007800000 */
[----:B------:R-:W-:Y:S05]  /*01b0*/  @!P0 BRA `(.L_x_14) ;  /* 0xfffffffc00dc8947 */ /* 0x000fea000383ffff */
.L_x_13:
[----:B------:R-:W-:Y:S05]  /*01c0*/  BSYNC.RECONVERGENT B0 ;  /* 0x0000000000007941 */ /* 0x000fea0003800200 */
.L_x_12:
[----:B------:R-:W0:Y:S01]  /*01d0*/  S2UR UR6, SR_CgaCtaId ;  /* 0x00000000000679c3 */ /* 0x000e220000008800 */
[----:B------:R-:W-:Y:S02]  /*01e0*/  UMOV UR4, 0x400 ;  /* 0x0000040000047882 */ /* 0x000fe40000000000 */
[----:B------:R-:W-:-:S05]  /*01f0*/  UIADD3 UR5, UPT, UPT, UR4, 0x400, URZ ;  /* 0x0000040004057890 */ /* 0x000fca000fffe0ff */
[----:B------:R-:W1:Y:S01]  /*0200*/  LDC R4, c[0x0][0x360] ;  /* 0x0000d800ff047b82 */ /* 0x000e620000000800 */
[----:B0-----:R-:W-:Y:S02]  /*0210*/  ULEA UR4, UR6, UR4, 0x18 ;  /* 0x0000000406047291 */ /* 0x001fe4000f8ec0ff */
[----:B------:R-:W-:-:S04]  /*0220*/  ULEA UR5, UR6, UR5, 0x18 ;  /* 0x0000000506057291 */ /* 0x000fc8000f8ec0ff */
[C---:B------:R-:W-:Y:S02]  /*0230*/  LEA R10, R5.reuse, UR4, 0x2 ;  /* 0x00000004050a7c11 */ /* 0x040fe4000f8e10ff */
[----:B-1----:R-:W-:Y:S02]  /*0240*/  ISETP.GE.U32.AND P0, PT, R4, 0x2, PT ;  /* 0x000000020400780c */ /* 0x002fe40003f06070 */
[----:B------:R-:W-:Y:S01]  /*0250*/  LEA R11, R5, UR5, 0x2 ;  /* 0x00000005050b7c11 */ /* 0x000fe2000f8e10ff */
[----:B------:R0:W-:Y:S04]  /*0260*/  STS [R10], R3 ;  /* 0x000000030a007388 */ /* 0x0001e80000000800 */
[----:B------:R0:W-:Y:S01]  /*0270*/  STS [R11], R0 ;  /* 0x000000000b007388 */ /* 0x0001e20000000800 */
[----:B------:R-:W-:Y:S06]  /*0280*/  BAR.SYNC.DEFER_BLOCKING 0x0 ;  /* 0x0000000000007b1d */ /* 0x000fec0000010000 */
[----:B------:R-:W-:Y:S05]  /*0290*/  @!P0 BRA `(.L_x_15) ;  /* 0x0000000000508947 */ /* 0x000fea0003800000 */
[----:B0-----:R-:W-:-:S07]  /*02a0*/  IMAD.MOV.U32 R0, RZ, RZ, R4 ;  /* 0x000000ffff007224 */ /* 0x001fce00078e0004 */
.L_x_18:
[----:B------:R-:W-:Y:S01]  /*02b0*/  SHF.R.U32.HI R12, RZ, 0x1, R0 ;  /* 0x00000001ff0c7819 */ /* 0x000fe20000011600 */
[----:B------:R-:W-:Y:S03]  /*02c0*/  BSSY.RECONVERGENT B0, `(.L_x_16) ;  /* 0x000000d000007945 */ /* 0x000fe60003800200 */
[----:B------:R-:W-:-:S13]  /*02d0*/  ISETP.GE.U32.AND P0, PT, R5, R12, PT ;  /* 0x0000000c0500720c */ /* 0x000fda0003f06070 */
[----:B0-----:R-:W-:Y:S05]  /*02e0*/  @P0 BRA `(.L_x_17) ;  /* 0x0000000000280947 */ /* 0x001fea0003800000 */
[C---:B------:R-:W-:Y:S01]  /*02f0*/  IMAD R7, R12.reuse, 0x4, R10 ;  /* 0x000000040c077824 */ /* 0x040fe200078e020a */
[----:B------:R-:W-:Y:S01]  /*0300*/  LDS R3, [R10] ;  /* 0x000000000a037984 */ /* 0x000fe20000000800 */
[----:B------:R-:W-:-:S03]  /*0310*/  IMAD R9, R12, 0x4, R11 ;  /* 0x000000040c097824 */ /* 0x000fc600078e020b */
[----:B------:R-:W0:Y:S02]  /*0320*/  LDS R8, [R7] ;  /* 0x0000000007087984 */ /* 0x000e240000000800 */
[----:B0-----:R-:W-:-:S05]  /*0330*/  FMNMX R3, R3, R8, PT ;  /* 0x0000000803037209 */ /* 0x001fca0003800000 */
[----:B------:R-:W-:Y:S04]  /*0340*/  STS [R10], R3 ;  /* 0x000000030a007388 */ /* 0x000fe80000000800 */
[----:B------:R-:W-:Y:S04]  /*0350*/  LDS R9, [R9] ;  /* 0x0000000009097984 */ /* 0x000fe80000000800 */
[----:B------:R-:W0:Y:S02]  /*0360*/  LDS R8, [R11] ;  /* 0x000000000b087984 */ /* 0x000e240000000800 */
[----:B0-----:R-:W-:-:S05]  /*0370*/  FMNMX R8, R8, R9, !PT ;  /* 0x0000000908087209 */ /* 0x001fca0007800000 */
[----:B------:R0:W-:Y:S02]  /*0380*/  STS [R11], R8 ;  /* 0x000000080b007388 */ /* 0x0001e40000000800 */
.L_x_17:
[----:B------:R-:W-:Y:S05]  /*0390*/  BSYNC.RECONVERGENT B0 ;  /* 0x0000000000007941 */ /* 0x000fea0003800200 */
.L_x_16:
[----:B------:R-:W-:Y:S01]  /*03a0*/  BAR.SYNC.DEFER_BLOCKING 0x0 ;  /* 0x0000000000007b1d */ /* 0x000fe20000010000 */
[----:B------:R-:W-:Y:S01]  /*03b0*/  ISETP.GT.U32.AND P0, PT, R0, 0x3, PT ;  /* 0x000000030000780c */ /* 0x000fe20003f04070 */
[----:B------:R-:W-:-:S12]  /*03c0*/  IMAD.MOV.U32 R0, RZ, RZ, R12 ;  /* 0x000000ffff007224 */ /* 0x000fd800078e000c */
[----:B------:R-:W-:Y:S05]  /*03d0*/  @P0 BRA `(.L_x_18) ;  /* 0xfffffffc00b40947 */ /* 0x000fea000383ffff */
.L_x_15:
[----:B------:R-:W1:Y:S01]  /*03e0*/  S2UR UR5, SR_CgaCtaId ;  /* 0x00000000000579c3 */ /* 0x000e620000008800 */
[----:B------:R-:W-:Y:S01]  /*03f0*/  UMOV UR4, 0x400 ;  /* 0x0000040000047882 */ /* 0x000fe20000000000 */
[----:B0-----:R-:W-:Y:S02]  /*0400*/  HFMA2 R8, -RZ, RZ, 1.791015625, -0.052093505859375 ;  /* 0x3f2aaaabff087431 */ /* 0x001fe400000001ff */
[----:B------:R-:W-:-:S04]  /*0410*/  IMAD.MOV.U32 R7, RZ, RZ, 0x3fc00000 ;  /* 0x3fc00000ff077424 */ /* 0x000fc800078e00ff */
[----:B------:R-:W-:-:S04]  /*0420*/  FFMA R7, R8, -R7, 1 ;  /* 0x3f80000008077423 */ /* 0x000fc80000000807 */
[----:B------:R-:W-:Y:S01]  /*0430*/  FFMA R7, R7, R8, 0.6666666865348815918 ;  /* 0x3f2aaaab07077423 */ /* 0x000fe20000000008 */
[----:B-1----:R-:W-:-:S09]  /*0440*/  ULEA UR4, UR5, UR4, 0x18 ;  /* 0x0000000405047291 */ /* 0x002fd2000f8ec0ff */
[----:B------:R-:W-:Y:S04]  /*0450*/  LDS R0, [UR4] ;  /* 0x00000004ff007984 */ /* 0x000fe80008000800 */
[----:B------:R-:W0:Y:S02]  /*0460*/  LDS R3, [UR4+0x400] ;  /* 0x00040004ff037984 */ /* 0x000e240008000800 */
[----:B0-----:R-:W-:-:S04]  /*0470*/  FMNMX R0, |R0|, |R3|, !PT ;  /* 0x4000000300007209 */ /* 0x001fc80007800200 */
[----:B------:R-:W0:Y:S01]  /*0480*/  FCHK P0, R0, 1.5 ;  /* 0x3fc0000000007902 */ /* 0x000e220000000000 */
[----:B------:R-:W-:-:S04]  /*0490*/  FFMA R3, R0, R7, RZ ;  /* 0x0000000700037223 */ /* 0x000fc800000000ff */
[----:B------:R-:W-:-:S04]  /*04a0*/  FFMA R8, R3, -1.5, R0 ;  /* 0xbfc0000003087823 */ /* 0x000fc80000000000 */
[----:B------:R-:W-:Y:S01]  /*04b0*/  FFMA R3, R7, R8, R3 ;  /* 0x0000000807037223 */ /* 0x000fe20000000003 */
[----:B0-----:R-:W-:Y:S06]  /*04c0*/  @!P0 BRA `(.L_x_19) ;  /* 0x00000000000c8947 */ /* 0x001fec0003800000 */
[----:B------:R-:W-:-:S07]  /*04d0*/  MOV R8, 0x4f0 ;  /* 0x000004f000087802 */ /* 0x000fce0000000f00 */
[----:B------:R-:W-:Y:S05]  /*04e0*/  CALL.REL.NOINC `($__internal_1_$__cuda_sm3x_div_rn_noftz_f32_slowpath) ;  /* 0x0000000c00fc7944 */ /* 0x000fea0003c00000 */
[----:B------:R-:W-:-:S07]  /*04f0*/  IMAD.MOV.U32 R3, RZ, RZ, R0 ;  /* 0x000000ffff037224 */ /* 0x000fce00078e0000 */
.L_x_19:
[----:B------:R-:W-:Y:S02]  /*0500*/  ISETP.NE.AND P0, PT, R5, RZ, PT ;  /* 0x000000ff0500720c */ /* 0x000fe40003f05270 */
[----:B------:R-:W-:-:S11]  /*0510*/  FSETP.GT.AND P3, PT, R3, 1.00000001335143196e-10, PT ;  /* 0x2edbe6ff0300780b */ /* 0x000fd60003f64000 */
[----:B------:R-:W0:Y:S01]  /*0520*/  @!P0 LDC.64 R8, c[0x0][0x390] ;  /* 0x0000e400ff088b82 */ /* 0x000e220000000a00 */
[----:B------:R-:W-:-:S04]  /*0530*/  @!P0 F2FP.F16.F32.PACK_AB R0, RZ, R3 ;  /* 0x00000003ff00823e */ /* 0x000fc800000000ff */
[----:B------:R-:W-:Y:S01]  /*0540*/  PRMT R7, R0, 0x7610, R7 ;  /* 0x0000761000077816 */ /* 0x000fe20000000007 */
[----:B------:R-:W-:-:S05]  /*0550*/  VIADD R0, R3, 0x1800000 ;  /* 0x0180000003007836 */ /* 0x000fca0000000000 */
[----:B------:R-:W-:Y:S01]  /*0560*/  LOP3.LUT R0, R0, 0x7f800000, RZ, 0xc0, !PT ;  /* 0x7f80000000007812 */ /* 0x000fe200078ec0ff */
[----:B0-----:R-:W-:-:S05]  /*0570*/  @!P0 IMAD.WIDE.U32 R8, R2, 0x2, R8 ;  /* 0x0000000202088825 */ /* 0x001fca00078e0008 */
[----:B------:R0:W-:Y:S01]  /*0580*/  @!P0 STG.E.U16 desc[UR8][R8.64], R7 ;  /* 0x0000000708008986 */ /* 0x0001e2000c101508 */
[----:B------:R-:W-:Y:S01]  /*0590*/  BAR.SYNC.DEFER_BLOCKING 0x0 ;  /* 0x0000000000007b1d */ /* 0x000fe20000010000 */
[----:B------:R-:W-:-:S13]  /*05a0*/  ISETP.GT.U32.AND P0, PT, R0, 0x1ffffff, PT ;  /* 0x01ffffff0000780c */ /* 0x000fda0003f04070 */
[----:B0-----:R-:W-:Y:S05]  /*05b0*/  @P0 BRA `(.L_x_20) ;  /* 0x0000000000140947 */ /* 0x001fea0003800000 */
[----:B------:R-:W-:Y:S01]  /*05c0*/  IMAD.MOV.U32 R0, RZ, RZ, R3 ;  /* 0x000000ffff007224 */ /* 0x000fe200078e0003 */
[----:B------:R-:W-:-:S07]  /*05d0*/  MOV R8, 0x5f0 ;  /* 0x000005f000087802 */ /* 0x000fce0000000f00 */
[----:B------:R-:W-:Y:S05]  /*05e0*/  CALL.REL.NOINC `($__internal_0_$__cuda_sm20_rcp_rn_f32_slowpath) ;  /* 0x0000000800f07944 */ /* 0x000fea0003c00000 */
[----:B------:R-:W-:Y:S01]  /*05f0*/  IMAD.MOV.U32 R0, RZ, RZ, R3 ;  /* 0x000000ffff007224 */ /* 0x000fe200078e0003 */
[----:B------:R-:W-:Y:S06]  /*0600*/  BRA `(.L_x_21) ;  /* 0x0000000000107947 */ /* 0x000fec0003800000 */
.L_x_20:
[----:B------:R-:W0:Y:S02]  /*0610*/  MUFU.RCP R0, R3 ;  /* 0x0000000300007308 */ /* 0x000e240000001000 */
[----:B0-----:R-:W-:-:S04]  /*0620*/  FFMA R7, R0, R3, -1 ;  /* 0xbf80000000077423 */ /* 0x001fc80000000003 */
[----:B------:R-:W-:-:S04]  /*0630*/  FADD.FTZ R7, -R7, -RZ ;  /* 0x800000ff07077221 */ /* 0x000fc80000010100 */
[----:B------:R-:W-:-:S07]  /*0640*/  FFMA R0, R0, R7, R0 ;  /* 0x0000000700007223 */ /* 0x000fce0000000000 */
.L_x_21:
[----:B------:R-:W0:Y:S02]  /*0650*/  LDCU UR4, c[0x0][0x39c] ;  /* 0x00007380ff0477ac */ /* 0x000e240008000800 */
[----:B0-----:R-:W-:-:S06]  /*0660*/  USHF.R.U32.HI UR4, URZ, 0x2, UR4 ;  /* 0x00000002ff047899 */ /* 0x001fcc0008011604 */
[----:B------:R-:W-:-:S13]  /*0670*/  ISETP.GE.U32.AND P0, PT, R5, UR4, PT ;  /* 0x0000000405007c0c */ /* 0x000fda000bf06070 */
[----:B------:R-:W-:Y:S05]  /*0680*/  @P0 EXIT ;  /* 0x000000000000094d */ /* 0x000fea0003800000 */
[----:B------:R-:W0:Y:S01]  /*0690*/  I2F.U32.RP R11, R4 ;  /* 0x00000004000b7306 */ /* 0x000e220000209000 */
[----:B------:R-:W-:Y:S01]  /*06a0*/  IMAD.IADD R3, R5, 0x1, R4 ;  /* 0x0000000105037824 */ /* 0x000fe200078e0204 */
[----:B------:R-:W-:Y:S01]  /*06b0*/  ISETP.NE.U32.AND P2, PT, R4, RZ, PT ;  /* 0x000000ff0400720c */ /* 0x000fe20003f45070 */
[----:B------:R-:W-:Y:S01]  /*06c0*/  BSSY.RECONVERGENT B0, `(.L_x_22) ;  /* 0x000004a000007945 */ /* 0x000fe20003800200 */
[----:B------:R-:W-:Y:S02]  /*06d0*/  FSEL R0, R0, RZ, P3 ;  /* 0x000000ff00007208 */ /* 0x000fe40001800000 */
[C---:B------:R-:W-:Y:S02]  /*06e0*/  ISETP.GE.U32.AND P0, PT, R3.reuse, UR4, PT ;  /* 0x0000000403007c0c */ /* 0x040fe4000bf06070 */
[----:B------:R-:W-:Y:S02]  /*06f0*/  VIMNMX.U32 R10, PT, PT, R3, UR4, !PT ;  /* 0x00000004030a7c48 */ /* 0x000fe4000ffe0000 */
[----:B------:R-:W-:Y:S01]  /*0700*/  SEL R7, RZ, 0x1, P0 ;  /* 0x00000001ff077807 */ /* 0x000fe20000000000 */
[----:B0-----:R-:W0:Y:S02]  /*0710*/  MUFU.RCP R11, R11 ;  /* 0x0000000b000b7308 */ /* 0x001e240000001000 */
[----:B0-----:R-:W-:-:S06]  /*0720*/  IADD3 R8, PT, PT, R11, 0xffffffe, RZ ;  /* 0x0ffffffe0b087810 */ /* 0x001fcc0007ffe0ff */
[----:B------:R0:W1:Y:S02]  /*0730*/  F2I.FTZ.U32.TRUNC.NTZ R9, R8 ;  /* 0x0000000800097305 */ /* 0x000064000021f000 */
[----:B0-----:R-:W-:Y:S02]  /*0740*/  IMAD.MOV.U32 R8, RZ, RZ, RZ ;  /* 0x000000ffff087224 */ /* 0x001fe400078e00ff */
[----:B-1----:R-:W-:-:S04]  /*0750*/  IMAD.MOV R13, RZ, RZ, -R9 ;  /* 0x000000ffff0d7224 */ /* 0x002fc800078e0a09 */
[----:B------:R-:W-:-:S04]  /*0760*/  IMAD R13, R13, R4, RZ ;  /* 0x000000040d0d7224 */ /* 0x000fc800078e02ff */
[----:B------:R-:W-:Y:S01]  /*0770*/  IMAD.HI.U32 R12, R9, R13, R8 ;  /* 0x0000000d090c7227 */ /* 0x000fe200078e0008 */
[----:B------:R-:W-:-:S05]  /*0780*/  IADD3 R9, PT, PT, R10, -R3, -R7 ;  /* 0x800000030a097210 */ /* 0x000fca0007ffe807 */
[----:B------:R-:W-:-:S04]  /*0790*/  IMAD.HI.U32 R12, R12, R9, RZ ;  /* 0x000000090c0c7227 */ /* 0x000fc800078e00ff */
[----:B------:R-:W-:-:S04]  /*07a0*/  IMAD.MOV R8, RZ, RZ, -R12 ;  /* 0x000000ffff087224 */ /* 0x000fc800078e0a0c */
[----:B------:R-:W-:-:S05]  /*07b0*/  IMAD R9, R4, R8, R9 ;  /* 0x0000000804097224 */ /* 0x000fca00078e0209 */
[----:B------:R-:W-:-:S13]  /*07c0*/  ISETP.GE.U32.AND P0, PT, R9, R4, PT ;  /* 0x000000040900720c */ /* 0x000fda0003f06070 */
[----:B------:R-:W-:Y:S01]  /*07d0*/  @P0 IMAD.IADD R9, R9, 0x1, -R4 ;  /* 0x0000000109090824 */ /* 0x000fe200078e0a04 */
[----:B------:R-:W-:-:S04]  /*07e0*/  @P0 IADD3 R12, PT, PT, R12, 0x1, RZ ;  /* 0x000000010c0c0810 */ /* 0x000fc80007ffe0ff */
[----:B------:R-:W-:-:S13]  /*07f0*/  ISETP.GE.U32.AND P1, PT, R9, R4, PT ;  /* 0x000000040900720c */ /* 0x000fda0003f26070 */
[----:B------:R-:W-:Y:S01]  /*0800*/  @P1 VIADD R12, R12, 0x1 ;  /* 0x000000010c0c1836 */ /* 0x000fe20000000000 */
[----:B------:R-:W-:-:S05]  /*0810*/  @!P2 LOP3.LUT R12, RZ, R4, RZ, 0x33, !PT ;  /* 0x00000004ff0ca212 */ /* 0x000fca00078e33ff */
[----:B------:R-:W-:-:S05]  /*0820*/  IMAD.IADD R7, R7, 0x1, R12 ;  /* 0x0000000107077824 */ /* 0x000fca00078e020c */
[C---:B------:R-:W-:Y:S02]  /*0830*/  LOP3.LUT R8, R7.reuse, 0x1, RZ, 0xc0, !PT ;  /* 0x0000000107087812 */ /* 0x040fe400078ec0ff */
[----:B------:R-:W-:Y:S02]  /*0840*/  ISETP.NE.AND P1, PT, R7, RZ, PT ;  /* 0x000000ff0700720c */ /* 0x000fe40003f25270 */
[----:B------:R-:W-:Y:S01]  /*0850*/  ISETP.NE.U32.AND P0, PT, R8, 0x1, PT ;  /* 0x000000010800780c */ /* 0x000fe20003f05070 */
[----:B------:R-:W-:-:S12]  /*0860*/  IMAD R8, R2, UR4, RZ ;  /* 0x0000000402087c24 */ /* 0x000fd8000f8e02ff */
[----:B------:R-:W-:Y:S05]  /*0870*/  @!P0 BRA `(.L_x_23) ;  /* 0x0000000000b88947 */ /* 0x000fea0003800000 */
[----:B------:R-:W0:Y:S01]  /*0880*/  LDC.64 R10, c[0x0][0x380] ;  /* 0x0000e000ff0a7b82 */ /* 0x000e220000000a00 */
[----:B------:R-:W-:Y:S01]  /*0890*/  IMAD R7, R5, 0x4, R6 ;  /* 0x0000000405077824 */ /* 0x000fe200078e0206 */
[----:B------:R-:W1:Y:S03]  /*08a0*/  LDCU.64 UR6, c[0x0][0x388] ;  /* 0x00007100ff0677ac */ /* 0x000e660008000a00 */
[C---:B------:R-:W-:Y:S01]  /*08b0*/  VIADD R15, R7.reuse, 0x1 ;  /* 0x00000001070f7836 */ /* 0x040fe20000000000 */
[----:B------:R-:W-:-:S03]  /*08c0*/  IADD3 R17, PT, PT, R7, 0x2, RZ ;  /* 0x0000000207117810 */ /* 0x000fc60007ffe0ff */
[----:B0-----:R-:W-:-:S04]  /*08d0*/  IMAD.WIDE.U32 R14, R15, 0x2, R10 ;  /* 0x000000020f0e7825 */ /* 0x001fc800078e000a */
[--C-:B------:R-:W-:Y:S02]  /*08e0*/  IMAD.WIDE.U32 R16, R17, 0x2, R10.reuse ;  /* 0x0000000211107825 */ /* 0x100fe400078e000a */
[----:B------:R-:W2:Y:S02]  /*08f0*/  LDG.E.U16.CONSTANT R14, desc[UR8][R14.64] ;  /* 0x000000080e0e7981 */ /* 0x000ea4000c1e9500 */
[C-C-:B------:R-:W-:Y:S02]  /*0900*/  IMAD.WIDE.U32 R12, R7.reuse, 0x2, R10.reuse ;  /* 0x00000002070c7825 */ /* 0x140fe400078e000a */
[----:B------:R-:W3:Y:S02]  /*0910*/  LDG.E.U16.CONSTANT R16, desc[UR8][R16.64] ;  /* 0x0000000810107981 */ /* 0x000ee4000c1e9500 */
[----:B------:R-:W-:Y:S02]  /*0920*/  VIADD R7, R7, 0x3 ;  /* 0x0000000307077836 */ /* 0x000fe40000000000 */
[----:B------:R3:W4:Y:S02]  /*0930*/  LDG.E.U16.CONSTANT R12, desc[UR8][R12.64] ;  /* 0x000000080c0c7981 */ /* 0x000724000c1e9500 */
[----:B------:R-:W-:-:S06]  /*0940*/  IMAD.WIDE.U32 R10, R7, 0x2, R10 ;  /* 0x00000002070a7825 */ /* 0x000fcc00078e000a */
[----:B------:R-:W5:Y:S01]  /*0950*/  LDG.E.U16.CONSTANT R10, desc[UR8][R10.64] ;  /* 0x000000080a0a7981 */ /* 0x000f62000c1e9500 */
[----:B--2---:R-:W-:-:S05]  /*0960*/  HADD2.F32 R9, -RZ, R14.H0_H0 ;  /* 0x2000000eff097230 */ /* 0x004fca0000004100 */
[----:B------:R-:W-:Y:S01]  /*0970*/  FMUL R9, R0, R9 ;  /* 0x0000000900097220 */ /* 0x000fe20000400000 */
[----:B---3--:R-:W-:Y:S02]  /*0980*/  HADD2.F32 R13, -RZ, R16.H0_H0 ;  /* 0x20000010ff0d7230 */ /* 0x008fe40000004100 */
[----:B----4-:R-:W-:-:S03]  /*0990*/  HADD2.F32 R7, -RZ, R12.H0_H0 ;  /* 0x2000000cff077230 */ /* 0x010fc60000004100 */
[----:B------:R-:W0:Y:S01]  /*09a0*/  F2I.NTZ R9, R9 ;  /* 0x0000000900097305 */ /* 0x000e220000203100 */
[C---:B------:R-:W-:Y:S01]  /*09b0*/  FMUL R13, R0.reuse, R13 ;  /* 0x0000000d000d7220 */ /* 0x040fe20000400000 */
[----:B------:R-:W-:Y:S01]  /*09c0*/  FMUL R7, R0, R7 ;  /* 0x0000000700077220 */ /* 0x000fe20000400000 */
[----:B-----5:R-:W-:-:S05]  /*09d0*/  HADD2.F32 R15, -RZ, R10.H0_H0 ;  /* 0x2000000aff0f7230 */ /* 0x020fca0000004100 */
[----:B------:R-:W2:Y:S01]  /*09e0*/  F2I.NTZ R13, R13 ;  /* 0x0000000d000d7305 */ /* 0x000ea20000203100 */
[----:B------:R-:W-:-:S07]  /*09f0*/  FMUL R15, R0, R15 ;  /* 0x0000000f000f7220 */ /* 0x000fce0000400000 */
[----:B------:R-:W3:Y:S01]  /*0a00*/  F2I.NTZ R7, R7 ;  /* 0x0000000700077305 */ /* 0x000ee20000203100 */
[----:B0-----:R-:W-:-:S04]  /*0a10*/  VIMNMX R2, PT, PT, R9, 0x1, PT ;  /* 0x0000000109027848 */ /* 0x001fc80003fe0100 */
[----:B------:R-:W-:-:S03]  /*0a20*/  VIMNMX R10, PT, PT, R2, -0x2, !PT ;  /* 0xfffffffe020a7848 */ /* 0x000fc60007fe0100 */
[----:B------:R-:W0:Y:S01]  /*0a30*/  F2I.NTZ R15, R15 ;  /* 0x0000000f000f7305 */ /* 0x000e220000203100 */
[----:B--2---:R-:W-:Y:S01]  /*0a40*/  VIMNMX R9, PT, PT, R13, 0x1, PT ;  /* 0x000000010d097848 */ /* 0x004fe20003fe0100 */
[----:B------:R-:W-:-:S03]  /*0a50*/  IMAD.SHL.U32 R10, R10, 0x4, RZ ;  /* 0x000000040a0a7824 */ /* 0x000fc600078e00ff */
[----:B------:R-:W-:Y:S02]  /*0a60*/  VIMNMX R9, PT, PT, R9, -0x2, !PT ;  /* 0xfffffffe09097848 */ /* 0x000fe40007fe0100 */
[----:B---3--:R-:W-:Y:S02]  /*0a70*/  VIMNMX R2, PT, PT, R7, 0x1, PT ;  /* 0x0000000107027848 */ /* 0x008fe40003fe0100 */
[----:B------:R-:W-:Y:S02]  /*0a80*/  LOP3.LUT R7, R10, 0xc, RZ, 0xc0, !PT ;  /* 0x0000000c0a077812 */ /* 0x000fe400078ec0ff */
[----:B------:R-:W-:Y:S01]  /*0a90*/  VIMNMX R2, PT, PT, R2, -0x2, !PT ;  /* 0xfffffffe02027848 */ /* 0x000fe20007fe0100 */
[----:B------:R-:W-:-:S03]  /*0aa0*/  IMAD.SHL.U32 R9, R9, 0x10, RZ ;  /* 0x0000001009097824 */ /* 0x000fc600078e00ff */
[----:B------:R-:W-:Y:S02]  /*0ab0*/  LOP3.LUT R2, R7, 0x3, R2, 0xf8, !PT ;  /* 0x0000000307027812 */ /* 0x000fe400078ef802 */
[----:B0-----:R-:W-:Y:S01]  /*0ac0*/  VIMNMX R15, PT, PT, R15, 0x1, PT ;  /* 0x000000010f0f7848 */ /* 0x001fe20003fe0100 */
[----:B------:R-:W-:Y:S01]  /*0ad0*/  IMAD.IADD R10, R5, 0x1, R8 ;  /* 0x00000001050a7824 */ /* 0x000fe200078e0208 */
[----:B------:R-:W-:Y:S02]  /*0ae0*/  LOP3.LUT R2, R2, 0x30, R9, 0xf8, !PT ;  /* 0x0000003002027812 */ /* 0x000fe400078ef809 */
[----:B------:R-:W-:Y:S02]  /*0af0*/  VIMNMX R15, PT, PT, R15, -0x2, !PT ;  /* 0xfffffffe0f0f7848 */ /* 0x000fe40007fe0100 */
[----:B-1----:R-:W-:Y:S02]  /*0b00*/  IADD3 R10, P0, PT, R10, UR6, RZ ;  /* 0x000000060a0a7c10 */ /* 0x002fe4000ff1e0ff */
[----:B------:R-:W-:-:S03]  /*0b10*/  LEA R2, R15, R2, 0x6 ;  /* 0x000000020f027211 */ /* 0x000fc600078e30ff */
[----:B------:R-:W-:Y:S01]  /*0b20*/  IMAD.X R11, RZ, RZ, UR7, P0 ;  /* 0x00000007ff0b7e24 */ /* 0x000fe200080e06ff */
[----:B------:R-:W-:-:S05]  /*0b30*/  LOP3.LUT R7, R2, 0xaa, RZ, 0x3c, !PT ;  /* 0x000000aa02077812 */ /* 0x000fca00078e3cff */
[----:B------:R0:W-:Y:S01]  /*0b40*/  STG.E.U8 desc[UR8][R10.64], R7 ;  /* 0x000000070a007986 */ /* 0x0001e2000c101108 */
[----:B------:R-:W-:-:S07]  /*0b50*/  IMAD.MOV.U32 R5, RZ, RZ, R3 ;  /* 0x000000ffff057224 */ /* 0x000fce00078e0003 */
.L_x_23:
[----:B------:R-:W-:Y:S05]  /*0b60*/  BSYNC.RECONVERGENT B0 ;  /* 0x0000000000007941 */ /* 0x000fea0003800200 */
.L_x_22:
[----:B------:R-:W-:Y:S05]  /*0b70*/  @!P1 EXIT ;  /* 0x000000000000994d */ /* 0x000fea0003800000 */
[----:B------:R-:W1:Y:S01]  /*0b80*/  LDC.64 R2, c[0x0][0x380] ;  /* 0x0000e000ff027b82 */ /* 0x000e620000000a00 */
[C---:B------:R-:W-:Y:S01]  /*0b90*/  IMAD.IADD R13, R5.reuse, 0x1, R4 ;  /* 0x00000001050d7824 */ /* 0x040fe200078e0204 */
[----:B------:R-:W2:Y:S01]  /*0ba0*/  LDCU.64 UR6, c[0x0][0x388] ;  /* 0x00007100ff0677ac */ /* 0x000ea20008000a00 */
[C---:B------:R-:W-:Y:S02]  /*0bb0*/  IMAD R19, R5.reuse, 0x4, R6 ;  /* 0x0000000405137824 */ /* 0x040fe400078e0206 */
[----:B------:R-:W-:Y:S01]  /*0bc0*/  IMAD.IADD R17, R5, 0x1, R8 ;  /* 0x0000000105117824 */ /* 0x000fe200078e0208 */
[----:B------:R-:W-:Y:S01]  /*0bd0*/  LEA R6, R13, R6, 0x2 ;  /* 0x000000060d067211 */ /* 0x000fe200078e10ff */
[----:B------:R-:W-:Y:S02]  /*0be0*/  IMAD.IADD R13, R8, 0x1, R13 ;  /* 0x00000001080d7824 */ /* 0x000fe400078e020d */
[----:B------:R-:W-:Y:S02]  /*0bf0*/  VIADD R19, R19, 0x1 ;  /* 0x0000000113137836 */ /* 0x000fe40000000000 */
[----:B------:R-:W-:-:S07]  /*0c00*/  VIADD R15, R6, 0x1 ;  /* 0x00000001060f7836 */ /* 0x000fce0000000000 */
.L_x_24:
[C---:B01----:R-:W-:Y:S01]  /*0c10*/  IMAD.WIDE.U32 R6, R19.reuse, 0x2, R2 ;  /* 0x0000000213067825 */ /* 0x043fe200078e0002 */
[----:B------:R-:W-:-:S03]  /*0c20*/  IADD3 R9, PT, PT, R19, -0x1, RZ ;  /* 0xffffffff13097810 */ /* 0x000fc60007ffe0ff */
[--C-:B------:R-:W-:Y:S01]  /*0c30*/  IMAD.WIDE.U32 R24, R15, 0x2, R2.reuse ;  /* 0x000000020f187825 */ /* 0x100fe200078e0002 */
[----:B------:R-:W3:Y:S03]  /*0c40*/  LDG.E.U16.CONSTANT R12, desc[UR8][R6.64] ;  /* 0x00000008060c7981 */ /* 0x000ee6000c1e9500 */
[----:B------:R-:W-:Y:S01]  /*0c50*/  IMAD.WIDE.U32 R8, R9, 0x2, R2 ;  /* 0x0000000209087825 */ /* 0x000fe200078e0002 */
[----:B------:R0:W4:Y:S03]  /*0c60*/  LDG.E.U16.CONSTANT R14, desc[UR8][R24.64] ;  /* 0x00000008180e7981 */ /* 0x000126000c1e9500 */
[----:B------:R-:W-:Y:S01]  /*0c70*/  VIADD R11, R15, 0x1 ;  /* 0x000000010f0b7836 */ /* 0x000fe20000000000 */
[----:B------:R1:W5:Y:S01]  /*0c80*/  LDG.E.U16.CONSTANT R16, desc[UR8][R8.64] ;  /* 0x0000000808107981 */ /* 0x000362000c1e9500 */
[----:B------:R-:W-:-:S02]  /*0c90*/  VIADD R21, R19, 0x1 ;  /* 0x0000000113157836 */ /* 0x000fc40000000000 */
[----:B------:R-:W-:Y:S02]  /*0ca0*/  VIADD R23, R15, 0xffffffff ;  /* 0xffffffff0f177836 */ /* 0x000fe40000000000 */
[----:B------:R-:W-:-:S04]  /*0cb0*/  IMAD.WIDE.U32 R10, R11, 0x2, R2 ;  /* 0x000000020b0a7825 */ /* 0x000fc800078e0002 */
[--C-:B------:R-:W-:Y:S01]  /*0cc0*/  IMAD.WIDE.U32 R20, R21, 0x2, R2.reuse ;  /* 0x0000000215147825 */ /* 0x100fe200078e0002 */
[----:B0-----:R-:W-:Y:S01]  /*0cd0*/  IADD3 R25, PT, PT, R15, 0x2, RZ ;  /* 0x000000020f197810 */ /* 0x001fe20007ffe0ff */
[----:B------:R-:W2:Y:S02]  /*0ce0*/  LDG.E.U16.CONSTANT R10, desc[UR8][R10.64] ;  /* 0x000000080a0a7981 */ /* 0x000ea4000c1e9500 */
[--C-:B------:R-:W-:Y:S02]  /*0cf0*/  IMAD.WIDE.U32 R22, R23, 0x2, R2.reuse ;  /* 0x0000000217167825 */ /* 0x100fe400078e0002 */
[----:B------:R3:W2:Y:S02]  /*0d00*/  LDG.E.U16.CONSTANT R20, desc[UR8][R20.64] ;  /* 0x0000000814147981 */ /* 0x0006a4000c1e9500 */
[----:B------:R-:W-:Y:S02]  /*0d10*/  VIADD R7, R19, 0x2 ;  /* 0x0000000213077836 */ /* 0x000fe40000000000 */
[----:B------:R0:W2:Y:S01]  /*0d20*/  LDG.E.U16.CONSTANT R18, desc[UR8][R22.64] ;  /* 0x0000000816127981 */ /* 0x0000a2000c1e9500 */
[----:B-1----:R-:W-:-:S04]  /*0d30*/  IMAD.WIDE.U32 R8, R25, 0x2, R2 ;  /* 0x0000000219087825 */ /* 0x002fc800078e0002 */
[----:B------:R-:W-:Y:S02]  /*0d40*/  IMAD.WIDE.U32 R6, R7, 0x2, R2 ;  /* 0x0000000207067825 */ /* 0x000fe400078e0002 */
[----:B------:R-:W2:Y:S04]  /*0d50*/  LDG.E.U16.CONSTANT R8, desc[UR8][R8.64] ;  /* 0x0000000808087981 */ /* 0x000ea8000c1e9500 */
[----:B------:R1:W2:Y:S01]  /*0d60*/  LDG.E.U16.CONSTANT R6, desc[UR8][R6.64] ;  /* 0x0000000806067981 */ /* 0x0002a2000c1e9500 */
[C---:B------:R-:W-:Y:S01]  /*0d70*/  IMAD R5, R4.reuse, 0x2, R5 ;  /* 0x0000000204057824 */ /* 0x040fe200078e0205 */
[C---:B------:R-:W-:Y:S01]  /*0d80*/  LEA R15, R4.reuse, R15, 0x3 ;  /* 0x0000000f040f7211 */ /* 0x040fe200078e18ff */
[----:B------:R-:W-:Y:S02]  /*0d90*/  IMAD R19, R4, 0x8, R19 ;  /* 0x0000000804137824 */ /* 0x000fe400078e0213 */
[----:B---3--:R-:W-:-:S02]  /*0da0*/  HADD2.F32 R21, -RZ, R12.H0_H0 ;  /* 0x2000000cff157230 */ /* 0x008fc40000004100 */
[----:B----4-:R-:W-:-:S03]  /*0db0*/  HADD2.F32 R25, -RZ, R14.H0_H0 ;  /* 0x2000000eff197230 */ /* 0x010fc60000004100 */
[C---:B------:R-:W-:Y:S01]  /*0dc0*/  FMUL R12, R0.reuse, R21 ;  /* 0x00000015000c7220 */ /* 0x040fe20000400000 */
[----:B-----5:R-:W-:Y:S02]  /*0dd0*/  HADD2.F32 R21, -RZ, R16.H0_H0 ;  /* 0x20000010ff157230 */ /* 0x020fe40000004100 */
[----:B------:R-:W-:-:S03]  /*0de0*/  FMUL R25, R0, R25 ;  /* 0x0000001900197220 */ /* 0x000fc60000400000 */
[----:B------:R-:W-:Y:S01]  /*0df0*/  FMUL R14, R0, R21 ;  /* 0x00000015000e7220 */ /* 0x000fe20000400000 */
[----:B------:R-:W3:Y:S01]  /*0e00*/  F2I.NTZ R11, R25 ;  /* 0x00000019000b7305 */ /* 0x000ee20000203100 */
[----:B--2---:R-:W-:Y:S02]  /*0e10*/  HADD2.F32 R21, -RZ, R10.H0_H0 ;  /* 0x2000000aff157230 */ /* 0x004fe40000004100 */
[----:B0-----:R-:W-:-:S05]  /*0e20*/  HADD2.F32 R23, -RZ, R20.H0_H0 ;  /* 0x20000014ff177230 */ /* 0x001fca0000004100 */
[----:B------:R-:W0:Y:S01]  /*0e30*/  F2I.NTZ R12, R12 ;  /* 0x0000000c000c7305 */ /* 0x000e220000203100 */
[----:B-1----:R-:W-:Y:S02]  /*0e40*/  HADD2.F32 R7, -RZ, R18.H0_H0 ;  /* 0x20000012ff077230 */ /* 0x002fe40000004100 */
[C---:B------:R-:W-:Y:S01]  /*0e50*/  FMUL R21, R0.reuse, R21 ;  /* 0x0000001500157220 */ /* 0x040fe20000400000 */
[C---:B------:R-:W-:Y:S02]  /*0e60*/  FMUL R9, R0.reuse, R23 ;  /* 0x0000001700097220 */ /* 0x040fe40000400000 */
[----:B------:R-:W-:Y:S01]  /*0e70*/  FMUL R10, R0, R7 ;  /* 0x00000007000a7220 */ /* 0x000fe20000400000 */
[----:B------:R-:W-:Y:S02]  /*0e80*/  HADD2.F32 R23, -RZ, R8.H0_H0 ;  /* 0x20000008ff177230 */ /* 0x000fe40000004100 */
[----:B------:R-:W1:Y:S01]  /*0e90*/  F2I.NTZ R21, R21 ;  /* 0x0000001500157305 */ /* 0x000e620000203100 */
[----:B------:R-:W-:-:S07]  /*0ea0*/  HADD2.F32 R7, -RZ, R6.H0_H0 ;  /* 0x20000006ff077230 */ /* 0x000fce0000004100 */
[----:B------:R-:W2:Y:S01]  /*0eb0*/  F2I.NTZ R9, R9 ;  /* 0x0000000900097305 */ /* 0x000ea20000203100 */
[C---:B------:R-:W-:Y:S01]  /*0ec0*/  FMUL R6, R0.reuse, R7 ;  /* 0x0000000700067220 */ /* 0x040fe20000400000 */
[----:B------:R-:W-:Y:S01]  /*0ed0*/  FMUL R7, R0, R23 ;  /* 0x0000001700077220 */ /* 0x000fe20000400000 */
[----:B---3--:R-:W-:-:S05]  /*0ee0*/  VIMNMX R11, PT, PT, R11, 0x1, PT ;  /* 0x000000010b0b7848 */ /* 0x008fca0003fe0100 */
[----:B------:R-:W3:Y:S01]  /*0ef0*/  F2I.NTZ R10, R10 ;  /* 0x0000000a000a7305 */ /* 0x000ee20000203100 */
[----:B0-----:R-:W-:-:S07]  /*0f00*/  VIMNMX R12, PT, PT, R12, 0x1, PT ;  /* 0x000000010c0c7848 */ /* 0x001fce0003fe0100 */
[----:B------:R-:W0:Y:S01]  /*0f10*/  F2I.NTZ R14, R14 ;  /* 0x0000000e000e7305 */ /* 0x000e220000203100 */
[----:B------:R-:W-:Y:S02]  /*0f20*/  VIMNMX R11, PT, PT, R11, -0x2, !PT ;  /* 0xfffffffe0b0b7848 */ /* 0x000fe40007fe0100 */
[----:B------:R-:W-:-:S05]  /*0f30*/  VIMNMX R12, PT, PT, R12, -0x2, !PT ;  /* 0xfffffffe0c0c7848 */ /* 0x000fca0007fe0100 */
[----:B------:R-:W4:Y:S01]  /*0f40*/  F2I.NTZ R7, R7 ;  /* 0x0000000700077305 */ /* 0x000f220000203100 */
[----:B-1----:R-:W-:Y:S01]  /*0f50*/  VIMNMX R21, PT, PT, R21, 0x1, PT ;  /* 0x0000000115157848 */ /* 0x002fe20003fe0100 */
[----:B------:R-:W-:Y:S01]  /*0f60*/  IMAD.SHL.U32 R11, R11, 0x4, RZ ;  /* 0x000000040b0b7824 */ /* 0x000fe200078e00ff */
[----:B--2---:R-:W-:-:S05]  /*0f70*/  VIMNMX R8, PT, PT, R9, 0x1, PT ;  /* 0x0000000109087848 */ /* 0x004fca0003fe0100 */
[----:B------:R-:W1:Y:S01]  /*0f80*/  F2I.NTZ R6, R6 ;  /* 0x0000000600067305 */ /* 0x000e620000203100 */
[----:B---3--:R-:W-:Y:S01]  /*0f90*/  VIMNMX R10, PT, PT, R10, 0x1, PT ;  /* 0x000000010a0a7848 */ /* 0x008fe20003fe0100 */
[----:B------:R-:W-:Y:S01]  /*0fa0*/  IMAD.SHL.U32 R12, R12, 0x4, RZ ;  /* 0x000000040c0c7824 */ /* 0x000fe200078e00ff */
[----:B0-----:R-:W-:Y:S02]  /*0fb0*/  VIMNMX R14, PT, PT, R14, 0x1, PT ;  /* 0x000000010e0e7848 */ /* 0x001fe40003fe0100 */
[----:B------:R-:W-:Y:S02]  /*0fc0*/  VIMNMX R21, PT, PT, R21, -0x2, !PT ;  /* 0xfffffffe15157848 */ /* 0x000fe40007fe0100 */
[----:B------:R-:W-:Y:S02]  /*0fd0*/  VIMNMX R8, PT, PT, R8, -0x2, !PT ;  /* 0xfffffffe08087848 */ /* 0x000fe40007fe0100 */
[----:B------:R-:W-:Y:S02]  /*0fe0*/  VIMNMX R10, PT, PT, R10, -0x2, !PT ;  /* 0xfffffffe0a0a7848 */ /* 0x000fe40007fe0100 */
[----:B------:R-:W-:-:S02]  /*0ff0*/  LOP3.LUT R11, R11, 0xc, RZ, 0xc0, !PT ;  /* 0x0000000c0b0b7812 */ /* 0x000fc400078ec0ff */
[----:B------:R-:W-:Y:S02]  /*1000*/  VIMNMX R14, PT, PT, R14, -0x2, !PT ;  /* 0xfffffffe0e0e7848 */ /* 0x000fe40007fe0100 */
[----:B------:R-:W-:Y:S01]  /*1010*/  LOP3.LUT R9, R12, 0xc, RZ, 0xc0, !PT ;  /* 0x0000000c0c097812 */ /* 0x000fe200078ec0ff */
[----:B------:R-:W-:Y:S01]  /*1020*/  IMAD.SHL.U32 R21, R21, 0x10, RZ ;  /* 0x0000001015157824 */ /* 0x000fe200078e00ff */
[----:B------:R-:W-:Y:S01]  /*1030*/  LOP3.LUT R10, R11, 0x3, R10, 0xf8, !PT ;  /* 0x000000030b0a7812 */ /* 0x000fe200078ef80a */
[----:B------:R-:W-:Y:S01]  /*1040*/  IMAD.SHL.U32 R8, R8, 0x10, RZ ;  /* 0x0000001008087824 */ /* 0x000fe200078e00ff */
[----:B----4-:R-:W-:Y:S02]  /*1050*/  VIMNMX R7, PT, PT, R7, 0x1, PT ;  /* 0x0000000107077848 */ /* 0x010fe40003fe0100 */
[----:B------:R-:W-:Y:S02]  /*1060*/  LOP3.LUT R9, R9, 0x3, R14, 0xf8, !PT ;  /* 0x0000000309097812 */ /* 0x000fe400078ef80e */
[----:B-1----:R-:W-:-:S02]  /*1070*/  VIMNMX R6, PT, PT, R6, 0x1, PT ;  /* 0x0000000106067848 */ /* 0x002fc40003fe0100 */
[----:B------:R-:W-:Y:S02]  /*1080*/  LOP3.LUT R21, R10, 0x30, R21, 0xf8, !PT ;  /* 0x000000300a157812 */ /* 0x000fe400078ef815 */
[----:B------:R-:W-:Y:S02]  /*1090*/  VIMNMX R12, PT, PT, R7, -0x2, !PT ;  /* 0xfffffffe070c7848 */ /* 0x000fe40007fe0100 */
[----:B------:R-:W-:Y:S02]  /*10a0*/  LOP3.LUT R9, R9, 0x30, R8, 0xf8, !PT ;  /* 0x0000003009097812 */ /* 0x000fe400078ef808 */
[----:B------:R-:W-:Y:S01]  /*10b0*/  VIMNMX R10, PT, PT, R6, -0x2, !PT ;  /* 0xfffffffe060a7848 */ /* 0x000fe20007fe0100 */
[----:B------:R-:W-:Y:S01]  /*10c0*/  IMAD R12, R12, 0x40, R21 ;  /* 0x000000400c0c7824 */ /* 0x000fe200078e0215 */
[----:B------:R-:W-:Y:S02]  /*10d0*/  IADD3 R6, P0, PT, R17, UR6, RZ ;  /* 0x0000000611067c10 */ /* 0x000fe4000ff1e0ff */
[----:B------:R-:W-:-:S02]  /*10e0*/  IADD3 R8, P1, PT, R13, UR6, RZ ;  /* 0x000000060d087c10 */ /* 0x000fc4000ff3e0ff */
[----:B------:R-:W-:Y:S01]  /*10f0*/  LEA R10, R10, R9, 0x6 ;  /* 0x000000090a0a7211 */ /* 0x000fe200078e30ff */
[----:B------:R-:W-:Y:S01]  /*1100*/  IMAD.X R7, RZ, RZ, UR7, P0 ;  /* 0x00000007ff077e24 */ /* 0x000fe200080e06ff */
[----:B------:R-:W-:Y:S01]  /*1110*/  LOP3.LUT R21, R12, 0xaa, RZ, 0x3c, !PT ;  /* 0x000000aa0c157812 */ /* 0x000fe200078e3cff */
[----:B------:R-:W-:Y:S01]  /*1120*/  IMAD.X R9, RZ, RZ, UR7, P1 ;  /* 0x00000007ff097e24 */ /* 0x000fe200088e06ff */
[----:B------:R-:W-:-:S05]  /*1130*/  LOP3.LUT R11, R10, 0xaa, RZ, 0x3c, !PT ;  /* 0x000000aa0a0b7812 */ /* 0x000fca00078e3cff */
[----:B------:R3:W-:Y:S04]  /*1140*/  STG.E.U8 desc[UR8][R6.64], R11 ;  /* 0x0000000b06007986 */ /* 0x0007e8000c101108 */
[----:B------:R3:W-:Y:S01]  /*1150*/  STG.E.U8 desc[UR8][R8.64], R21 ;  /* 0x0000001508007986 */ /* 0x0007e2000c101108 */
[----:B------:R-:W-:Y:S01]  /*1160*/  ISETP.GE.U32.AND P0, PT, R5, UR4, PT ;  /* 0x0000000405007c0c */ /* 0x000fe2000bf06070 */
[C---:B------:R-:W-:Y:S02]  /*1170*/  IMAD R13, R4.reuse, 0x2, R13 ;  /* 0x00000002040d7824 */ /* 0x040fe400078e020d */
[----:B------:R-:W-:-:S10]  /*1180*/  IMAD R17, R4, 0x2, R17 ;  /* 0x0000000204117824 */ /* 0x000fd400078e0211 */
[----:B---3--:R-:W-:Y:S05]  /*1190*/  @!P0 BRA `(.L_x_24) ;  /* 0xfffffff8009c8947 */ /* 0x008fea000383ffff */
[----:B------:R-:W-:Y:S05]  /*11a0*/  EXIT ;  /* 0x000000000000794d */ /* 0x000fea0003800000 */
        .weak           $__internal_0_$__cuda_sm20_rcp_rn_f32_slowpath
        .type           $__internal_0_$__cuda_sm20_rcp_rn_f32_slowpath,@function
        .size           $__internal_0_$__cuda_sm20_rcp_rn_f32_slowpath,($__internal_1_$__cuda_sm3x_div_rn_noftz_f32_slowpath - $__internal_0_$__cuda_sm20_rcp_rn_f32_slowpath)
$__internal_0_$__cuda_sm20_rcp_rn_f32_slowpath:
[----:B------:R-:W-:-:S05]  /*11b0*/  IMAD.SHL.U32 R3, R0, 0x2, RZ ;  /* 0x0000000200037824 */ /* 0x000fca00078e00ff */
[----:B------:R-:W-:-:S04]  /*11c0*/  SHF.R.U32.HI R11, RZ, 0x18, R3 ;  /* 0x00000018ff0b7819 */ /* 0x000fc80000011603 */
[----:B------:R-:W-:-:S13]  /*11d0*/  ISETP.NE.U32.AND P0, PT, R11, RZ, PT ;  /* 0x000000ff0b00720c */ /* 0x000fda0003f05070 */
[----:B------:R-:W-:Y:S05]  /*11e0*/  @P0 BRA `(.L_x_25) ;  /* 0x00000000002c0947 */ /* 0x000fea0003800000 */
[----:B------:R-:W-:-:S04]  /*11f0*/  SHF.L.U32 R3, R0, 0x1, RZ ;  /* 0x0000000100037819 */ /* 0x000fc800000006ff */
[----:B------:R-:W-:-:S13]  /*1200*/  ISETP.NE.AND P0, PT, R3, RZ, PT ;  /* 0x000000ff0300720c */ /* 0x000fda0003f05270 */
[----:B------:R2:W3:Y:S01]  /*1210*/  @!P0 MUFU.RCP R3, R0 ;  /* 0x0000000000038308 */ /* 0x0004e20000001000 */
[----:B------:R-:W-:Y:S05]  /*1220*/  @!P0 BRA `(.L_x_26) ;  /* 0x0000000000a48947 */ /* 0x000fea0003800000 */
[----:B------:R-:W-:-:S04]  /*1230*/  FFMA R7, R0, 1.84467440737095516160e+19, RZ ;  /* 0x5f80000000077823 */ /* 0x000fc800000000ff */
[----:B--2---:R-:W3:Y:S02]  /*1240*/  MUFU.RCP R0, R7 ;  /* 0x0000000700007308 */ /* 0x004ee40000001000 */
[----:B---3--:R-:W-:-:S04]  /*1250*/  FFMA R3, R7, R0, -1 ;  /* 0xbf80000007037423 */ /* 0x008fc80000000000 */
[----:B------:R-:W-:-:S04]  /*1260*/  FADD.FTZ R3, -R3, -RZ ;  /* 0x800000ff03037221 */ /* 0x000fc80000010100 */
[----:B------:R-:W-:-:S04]  /*1270*/  FFMA R0, R0, R3, R0 ;  /* 0x0000000300007223 */ /* 0x000fc80000000000 */
[----:B------:R-:W-:Y:S01]  /*1280*/  FFMA R3, R0, 1.84467440737095516160e+19, RZ ;  /* 0x5f80000000037823 */ /* 0x000fe200000000ff */
[----:B------:R-:W-:Y:S06]  /*1290*/  BRA `(.L_x_26) ;  /* 0x0000000000887947 */ /* 0x000fec0003800000 */
.L_x_25:
[----:B------:R-:W-:-:S05]  /*12a0*/  VIADD R13, R11, 0xffffff03 ;  /* 0xffffff030b0d7836 */ /* 0x000fca0000000000 */
[----:B------:R-:W-:-:S13]  /*12b0*/  ISETP.GT.U32.AND P0, PT, R13, 0x1, PT ;  /* 0x000000010d00780c */ /* 0x000fda0003f04070 */
[----:B------:R-:W-:Y:S05]  /*12c0*/  @P0 BRA `(.L_x_27) ;  /* 0x0000000000780947 */ /* 0x000fea0003800000 */
[----:B------:R-:W-:Y:S01]  /*12d0*/  LOP3.LUT R3, R0, 0x7fffff, RZ, 0xc0, !PT ;  /* 0x007fffff00037812 */ /* 0x000fe200078ec0ff */
[----:B------:R-:W-:-:S03]  /*12e0*/  IMAD.MOV.U32 R12, RZ, RZ, 0x3 ;  /* 0x00000003ff0c7424 */ /* 0x000fc600078e00ff */
[----:B------:R-:W-:Y:S02]  /*12f0*/  LOP3.LUT R3, R3, 0x3f800000, RZ, 0xfc, !PT ;  /* 0x3f80000003037812 */ /* 0x000fe400078efcff */
[----:B------:R-:W-:Y:S02]  /*1300*/  SHF.L.U32 R12, R12, R13, RZ ;  /* 0x0000000d0c0c7219 */ /* 0x000fe400000006ff */
[----:B------:R-:W0:Y:S02]  /*1310*/  MUFU.RCP R10, R3 ;  /* 0x00000003000a7308 */ /* 0x000e240000001000 */
[----:B0-----:R-:W-:-:S04]  /*1320*/  FFMA R7, R3, R10, -1 ;  /* 0xbf80000003077423 */ /* 0x001fc8000000000a */
[----:B------:R-:W-:-:S04]  /*1330*/  FADD.FTZ R7, -R7, -RZ ;  /* 0x800000ff07077221 */ /* 0x000fc80000010100 */
[CCC-:B------:R-:W-:Y:S01]  /*1340*/  FFMA.RM R9, R10.reuse, R7.reuse, R10.reuse ;  /* 0x000000070a097223 */ /* 0x1c0fe2000000400a */
[----:B------:R-:W-:-:S04]  /*1350*/  FFMA.RP R10, R10, R7, R10 ;  /* 0x000000070a0a7223 */ /* 0x000fc8000000800a */
[C---:B------:R-:W-:Y:S02]  /*1360*/  LOP3.LUT R7, R9.reuse, 0x7fffff, RZ, 0xc0, !PT ;  /* 0x007fffff09077812 */ /* 0x040fe400078ec0ff */
[----:B------:R-:W-:Y:S02]  /*1370*/  FSETP.NEU.FTZ.AND P0, PT, R9, R10, PT ;  /* 0x0000000a0900720b */ /* 0x000fe40003f1d000 */
[----:B------:R-:W-:Y:S02]  /*1380*/  LOP3.LUT R7, R7, 0x800000, RZ, 0xfc, !PT ;  /* 0x0080000007077812 */ /* 0x000fe400078efcff */
[----:B------:R-:W-:Y:S02]  /*1390*/  SEL R9, RZ, 0xffffffff, !P0 ;  /* 0xffffffffff097807 */ /* 0x000fe40004000000 */
[----:B------:R-:W-:-:S03]  /*13a0*/  LOP3.LUT R12, R12, R7, RZ, 0xc0, !PT ;  /* 0x000000070c0c7212 */ /* 0x000fc600078ec0ff */
[----:B------:R-:W-:Y:S01]  /*13b0*/  IMAD.MOV R10, RZ, RZ, -R9 ;  /* 0x000000ffff0a7224 */ /* 0x000fe200078e0a09 */
[----:B------:R-:W-:-:S04]  /*13c0*/  SHF.R.U32.HI R12, RZ, R13, R12 ;  /* 0x0000000dff0c7219 */ /* 0x000fc8000001160c */
[----:B------:R-:W-:Y:S02]  /*13d0*/  LOP3.LUT P1, RZ, R10, R13, R7, 0xf8, !PT ;  /* 0x0000000d0aff7212 */ /* 0x000fe4000782f807 */
[C---:B------:R-:W-:Y:S02]  /*13e0*/  LOP3.LUT P0, RZ, R12.reuse, 0x1, RZ, 0xc0, !PT ;  /* 0x000000010cff7812 */ /* 0x040fe4000780c0ff */
[----:B------:R-:W-:Y:S02]  /*13f0*/  LOP3.LUT P2, RZ, R12, 0x2, RZ, 0xc0, !PT ;  /* 0x000000020cff7812 */ /* 0x000fe4000784c0ff */
[----:B------:R-:W-:Y:S02]  /*1400*/  IADD3 R10, PT, PT, R11, -0xfc, RZ ;  /* 0xffffff040b0a7810 */ /* 0x000fe40007ffe0ff */
[----:B------:R-:W-:Y:S02]  /*1410*/  PLOP3.LUT P0, PT, P0, P1, P2, 0xe0, 0x0 ;  /* 0x000000000000781c */ /* 0x000fe40000703c20 */
[----:B------:R-:W-:-:S02]  /*1420*/  LOP3.LUT P1, RZ, R0, 0x7fffff, RZ, 0xc0, !PT ;  /* 0x007fffff00ff7812 */ /* 0x000fc4000782c0ff */
[----:B------:R-:W-:-:S05]  /*1430*/  SEL R3, RZ, 0x1, !P0 ;  /* 0x00000001ff037807 */ /* 0x000fca0004000000 */
[----:B------:R-:W-:-:S05]  /*1440*/  IMAD.MOV R3, RZ, RZ, -R3 ;  /* 0x000000ffff037224 */ /* 0x000fca00078e0a03 */
[----:B------:R-:W-:Y:S02]  /*1450*/  ISETP.GE.AND P0, PT, R3, RZ, PT ;  /* 0x000000ff0300720c */ /* 0x000fe40003f06270 */
[----:B------:R-:W-:-:S11]  /*1460*/  SHF.R.U32.HI R3, RZ, R10, R7 ;  /* 0x0000000aff037219 */ /* 0x000fd60000011607 */
[----:B------:R-:W-:-:S04]  /*1470*/  @!P0 VIADD R3, R3, 0x1 ;  /* 0x0000000103038836 */ /* 0x000fc80000000000 */
[----:B------:R-:W-:-:S05]  /*1480*/  @!P1 IMAD.SHL.U32 R3, R3, 0x2, RZ ;  /* 0x0000000203039824 */ /* 0x000fca00078e00ff */
[----:B------:R-:W-:Y:S01]  /*1490*/  LOP3.LUT R3, R3, 0x80000000, R0, 0xf8, !PT ;  /* 0x8000000003037812 */ /* 0x000fe200078ef800 */
[----:B------:R-:W-:Y:S06]  /*14a0*/  BRA `(.L_x_26) ;  /* 0x0000000000047947 */ /* 0x000fec0003800000 */
.L_x_27:
[----:B------:R0:W1:Y:S02]  /*14b0*/  MUFU.RCP R3, R0 ;  /* 0x0000000000037308 */ /* 0x0000640000001000 */
.L_x_26:
[----:B------:R-:W-:-:S04]  /*14c0*/  IMAD.MOV.U32 R9, RZ, RZ, 0x0 ;  /* 0x00000000ff097424 */ /* 0x000fc800078e00ff */
[----:B0123--:R-:W-:Y:S05]  /*14d0*/  RET.REL.NODEC R8 `(int2_quantize_f16) ;  /* 0xffffffe808c87950 */ /* 0x00ffea0003c3ffff */
        .weak           $__internal_1_$__cuda_sm3x_div_rn_noftz_f32_slowpath
        .type           $__internal_1_$__cuda_sm3x_div_rn_noftz_f32_slowpath,@function
        .size           $__internal_1_$__cuda_sm3x_div_rn_noftz_f32_slowpath,(.L_x_63 - $__internal_1_$__cuda_sm3x_div_rn_noftz_f32_slowpath)
$__internal_1_$__cuda_sm3x_div_rn_noftz_f32_slowpath:
[----:B------:R-:W-:Y:S02]  /*14e0*/  SHF.R.U32.HI R3, RZ, 0x17, R0 ;  /* 0x00000017ff037819 */ /* 0x000fe40000011600 */
[----:B------:R-:W-:Y:S02]  /*14f0*/  MOV R7, R0 ;  /* 0x0000000000077202 */ /* 0x000fe40000000f00 */
[----:B------:R-:W-:-:S05]  /*1500*/  LOP3.LUT R3, R3, 0xff, RZ, 0xc0, !PT ;  /* 0x000000ff03037812 */ /* 0x000fca00078ec0ff */
[----:B------:R-:W-:-:S05]  /*1510*/  VIADD R11, R3, 0xffffffff ;  /* 0xffffffff030b7836 */ /* 0x000fca0000000000 */
[----:B------:R-:W-:-:S13]  /*1520*/  ISETP.GT.U32.OR P0, PT, R11, 0xfd, !PT ;  /* 0x000000fd0b00780c */ /* 0x000fda0007f04470 */
[----:B------:R-:W-:Y:S01]  /*1530*/  @!P0 IMAD.MOV.U32 R9, RZ, RZ, RZ ;  /* 0x000000ffff098224 */ /* 0x000fe200078e00ff */
[----:B------:R-:W-:Y:S06]  /*1540*/  @!P0 BRA `(.L_x_28) ;  /* 0x00000000003c8947 */ /* 0x000fec0003800000 */
[----:B------:R-:W-:-:S13]  /*1550*/  FSETP.GTU.FTZ.AND P0, PT, |R0|, +INF , PT ;  /* 0x7f8000000000780b */ /* 0x000fda0003f1c200 */
[----:B------:R-:W-:Y:S05]  /*1560*/  @P0 BRA `(.L_x_29) ;  /* 0x0000000400240947 */ /* 0x000fea0003800000 */
[----:B------:R-:W-:-:S05]  /*1570*/  IMAD.MOV.U32 R10, RZ, RZ, 0x3fc00000 ;  /* 0x3fc00000ff0a7424 */ /* 0x000fca00078e00ff */
[----:B------:R-:W-:-:S13]  /*1580*/  LOP3.LUT P0, RZ, R10, 0x7fffffff, R7, 0xc8, !PT ;  /* 0x7fffffff0aff7812 */ /* 0x000fda000780c807 */
[----:B------:R-:W-:Y:S05]  /*1590*/  @!P0 BRA `(.L_x_30) ;  /* 0x0000000400108947 */ /* 0x000fea0003800000 */
[----:B------:R-:W-:-:S13]  /*15a0*/  LOP3.LUT P0, RZ, R7, 0x7fffffff, RZ, 0xc0, !PT ;  /* 0x7fffffff07ff7812 */ /* 0x000fda000780c0ff */
[----:B------:R-:W-:Y:S05]  /*15b0*/  @!P0 BRA `(.L_x_31) ;  /* 0x0000000400008947 */ /* 0x000fea0003800000 */
[----:B------:R-:W-:Y:S02]  /*15c0*/  FSETP.NEU.FTZ.AND P0, PT, |R0|, +INF , PT ;  /* 0x7f8000000000780b */ /* 0x000fe40003f1d200 */
[----:B------:R-:W-:-:S04]  /*15d0*/  LOP3.LUT P1, RZ, R10, 0x7fffffff, RZ, 0xc0, !PT ;  /* 0x7fffffff0aff7812 */ /* 0x000fc8000782c0ff */
[----:B------:R-:W-:-:S13]  /*15e0*/  PLOP3.LUT P0, PT, P0, P1, PT, 0x2f, 0xf2 ;  /* 0x0000000000f2781c */ /* 0x000fda0000702577 */
[----:B------:R-:W-:Y:S05]  /*15f0*/  @P0 BRA `(.L_x_32) ;  /* 0x0000000000e40947 */ /* 0x000fea0003800000 */
[----:B------:R-:W-:-:S13]  /*1600*/  ISETP.GE.AND P0, PT, R11, RZ, PT ;  /* 0x000000ff0b00720c */ /* 0x000fda0003f06270 */
[----:B------:R-:W-:Y:S02]  /*1610*/  @P0 IMAD.MOV.U32 R9, RZ, RZ, RZ ;  /* 0x000000ffff090224 */ /* 0x000fe400078e00ff */
[----:B------:R-:W-:Y:S01]  /*1620*/  @!P0 FFMA R7, R0, 1.84467440737095516160e+19, RZ ;  /* 0x5f80000000078823 */ /* 0x000fe200000000ff */
[----:B------:R-:W-:-:S07]  /*1630*/  @!P0 IMAD.MOV.U32 R9, RZ, RZ, -0x40 ;  /* 0xffffffc0ff098424 */ /* 0x000fce00078e00ff */
.L_x_28:
[----:B------:R-:W-:Y:S01]  /*1640*/  UMOV UR4, 0x3fc00000 ;  /* 0x3fc0000000047882 */ /* 0x000fe20000000000 */
[----:B------:R-:W-:Y:S01]  /*1650*/  IADD3 R10, PT, PT, R3, -0x7f, RZ ;  /* 0xffffff81030a7810 */ /* 0x000fe20007ffe0ff */
[----:B------:R-:W0:Y:S01]  /*1660*/  MUFU.RCP R11, UR4 ;  /* 0x00000004000b7d08 */ /* 0x000e220008001000 */
[----:B------:R-:W-:-:S03]  /*1670*/  FADD.FTZ R13, -RZ, -UR4 ;  /* 0x80000004ff0d7e21 */ /* 0x000fc60008010100 */
[C---:B------:R-:W-:Y:S02]  /*1680*/  IMAD R0, R10.reuse, -0x800000, R7 ;  /* 0xff8000000a007824 */ /* 0x040fe400078e0207 */
[----:B------:R-:W-:Y:S02]  /*1690*/  IMAD.IADD R9, R10, 0x1, R9 ;  /* 0x000000010a097824 */ /* 0x000fe400078e0209 */
[----:B0-----:R-:W-:-:S04]  /*16a0*/  FFMA R12, R11, R13, 1 ;  /* 0x3f8000000b0c7423 */ /* 0x001fc8000000000d */
[----:B------:R-:W-:-:S04]  /*16b0*/  FFMA R11, R11, R12, R11 ;  /* 0x0000000c0b0b7223 */ /* 0x000fc8000000000b */
[----:B------:R-:W-:-:S04]  /*16c0*/  FFMA R12, R0, R11, RZ ;  /* 0x0000000b000c7223 */ /* 0x000fc800000000ff */
[----:B------:R-:W-:-:S04]  /*16d0*/  FFMA R3, R13, R12, R0 ;  /* 0x0000000c0d037223 */ /* 0x000fc80000000000 */
[----:B------:R-:W-:-:S04]  /*16e0*/  FFMA R12, R11, R3, R12 ;  /* 0x000000030b0c7223 */ /* 0x000fc8000000000c */
[----:B------:R-:W-:-:S04]  /*16f0*/  FFMA R13, R13, R12, R0 ;  /* 0x0000000c0d0d7223 */ /* 0x000fc80000000000 */
[----:B------:R-:W-:-:S05]  /*1700*/  FFMA R0, R11, R13, R12 ;  /* 0x0000000d0b007223 */ /* 0x000fca000000000c */
[----:B------:R-:W-:-:S04]  /*1710*/  SHF.R.U32.HI R3, RZ, 0x17, R0 ;  /* 0x00000017ff037819 */ /* 0x000fc80000011600 */
[----:B------:R-:W-:-:S05]  /*1720*/  LOP3.LUT R3, R3, 0xff, RZ, 0xc0, !PT ;  /* 0x000000ff03037812 */ /* 0x000fca00078ec0ff */
[----:B------:R-:W-:-:S04]  /*1730*/  IMAD.IADD R14, R3, 0x1, R9 ;  /* 0x00000001030e7824 */ /* 0x000fc800078e0209 */
[----:B------:R-:W-:-:S05]  /*1740*/  VIADD R3, R14, 0xffffffff ;  /* 0xffffffff0e037836 */ /* 0x000fca0000000000 */
[----:B------:R-:W-:-:S13]  /*1750*/  ISETP.GE.U32.AND P0, PT, R3, 0xfe, PT ;  /* 0x000000fe0300780c */ /* 0x000fda0003f06070 */
[----:B------:R-:W-:Y:S05]  /*1760*/  @!P0 BRA `(.L_x_33) ;  /* 0x0000000000808947 */ /* 0x000fea0003800000 */
[----:B------:R-:W-:-:S13]  /*1770*/  ISETP.GT.AND P0, PT, R14, 0xfe, PT ;  /* 0x000000fe0e00780c */ /* 0x000fda0003f04270 */
[----:B------:R-:W-:Y:S05]  /*1780*/  @P0 BRA `(.L_x_34) ;  /* 0x00000000006c0947 */ /* 0x000fea0003800000 */
[----:B------:R-:W-:-:S13]  /*1790*/  ISETP.GE.AND P0, PT, R14, 0x1, PT ;  /* 0x000000010e00780c */ /* 0x000fda0003f06270 */
[----:B------:R-:W-:Y:S05]  /*17a0*/  @P0 BRA `(.L_x_35) ;  /* 0x0000000000980947 */ /* 0x000fea0003800000 */
[----:B------:R-:W-:Y:S02]  /*17b0*/  ISETP.GE.AND P0, PT, R14, -0x18, PT ;  /* 0xffffffe80e00780c */ /* 0x000fe40003f06270 */
[----:B------:R-:W-:-:S11]  /*17c0*/  LOP3.LUT R0, R0, 0x80000000, RZ, 0xc0, !PT ;  /* 0x8000000000007812 */ /* 0x000fd600078ec0ff */
[----:B------:R-:W-:Y:S05]  /*17d0*/  @!P0 BRA `(.L_x_35) ;  /* 0x00000000008c8947 */ /* 0x000fea0003800000 */
[CCC-:B------:R-:W-:Y:S01]  /*17e0*/  FFMA.RZ R3, R11.reuse, R13.reuse, R12.reuse ;  /* 0x0000000d0b037223 */ /* 0x1c0fe2000000c00c */
[-CC-:B------:R-:W-:Y:S01]  /*17f0*/  FFMA.RM R10, R11, R13.reuse, R12.reuse ;  /* 0x0000000d0b0a7223 */ /* 0x180fe2000000400c */
[C---:B------:R-:W-:Y:S02]  /*1800*/  ISETP.NE.AND P2, PT, R14.reuse, RZ, PT ;  /* 0x000000ff0e00720c */ /* 0x040fe40003f45270 */
[C---:B------:R-:W-:Y:S02]  /*1810*/  ISETP.NE.AND P1, PT, R14.reuse, RZ, PT ;  /* 0x000000ff0e00720c */ /* 0x040fe40003f25270 */
[----:B------:R-:W-:Y:S01]  /*1820*/  LOP3.LUT R7, R3, 0x7fffff, RZ, 0xc0, !PT ;  /* 0x007fffff03077812 */ /* 0x000fe200078ec0ff */
[----:B------:R-:W-:Y:S01]  /*1830*/  FFMA.RP R3, R11, R13, R12 ;  /* 0x0000000d0b037223 */ /* 0x000fe2000000800c */
[C---:B------:R-:W-:Y:S01]  /*1840*/  VIADD R12, R14.reuse, 0x20 ;  /* 0x000000200e0c7836 */ /* 0x040fe20000000000 */
[----:B------:R-:W-:Y:S02]  /*1850*/  IADD3 R9, PT, PT, -R14, RZ, RZ ;  /* 0x000000ff0e097210 */ /* 0x000fe40007ffe1ff */
[----:B------:R-:W-:-:S02]  /*1860*/  LOP3.LUT R7, R7, 0x800000, RZ, 0xfc, !PT ;  /* 0x0080000007077812 */ /* 0x000fc400078efcff */
[----:B------:R-:W-:Y:S02]  /*1870*/  FSETP.NEU.FTZ.AND P0, PT, R3, R10, PT ;  /* 0x0000000a0300720b */ /* 0x000fe40003f1d000 */
[----:B------:R-:W-:Y:S02]  /*1880*/  SHF.L.U32 R12, R7, R12, RZ ;  /* 0x0000000c070c7219 */ /* 0x000fe400000006ff */
[----:B------:R-:W-:Y:S02]  /*1890*/  SEL R10, R9, RZ, P2 ;  /* 0x000000ff090a7207 */ /* 0x000fe40001000000 */
[----:B------:R-:W-:Y:S02]  /*18a0*/  ISETP.NE.AND P1, PT, R12, RZ, P1 ;  /* 0x000000ff0c00720c */ /* 0x000fe40000f25270 */
[----:B------:R-:W-:Y:S02]  /*18b0*/  SHF.R.U32.HI R10, RZ, R10, R7 ;  /* 0x0000000aff0a7219 */ /* 0x000fe40000011607 */
[----:B------:R-:W-:-:S02]  /*18c0*/  PLOP3.LUT P0, PT, P0, P1, PT, 0xf8, 0x8f ;  /* 0x00000000008f781c */ /* 0x000fc40000703f70 */
[----:B------:R-:W-:Y:S02]  /*18d0*/  SHF.R.U32.HI R12, RZ, 0x1, R10 ;  /* 0x00000001ff0c7819 */ /* 0x000fe4000001160a */
[----:B------:R-:W-:-:S04]  /*18e0*/  SEL R3, RZ, 0x1, !P0 ;  /* 0x00000001ff037807 */ /* 0x000fc80004000000 */
[----:B------:R-:W-:-:S04]  /*18f0*/  LOP3.LUT R3, R3, 0x1, R12, 0xf8, !PT ;  /* 0x0000000103037812 */ /* 0x000fc800078ef80c */
[----:B------:R-:W-:-:S05]  /*1900*/  LOP3.LUT R3, R3, R10, RZ, 0xc0, !PT ;  /* 0x0000000a03037212 */ /* 0x000fca00078ec0ff */
[----:B------:R-:W-:-:S05]  /*1910*/  IMAD.IADD R3, R12, 0x1, R3 ;  /* 0x000000010c037824 */ /* 0x000fca00078e0203 */
[----:B------:R-:W-:Y:S01]  /*1920*/  LOP3.LUT R0, R3, R0, RZ, 0xfc, !PT ;  /* 0x0000000003007212 */ /* 0x000fe200078efcff */
[----:B------:R-:W-:Y:S06]  /*1930*/  BRA `(.L_x_35) ;  /* 0x0000000000347947 */ /* 0x000fec0003800000 */
.L_x_34:
[----:B------:R-:W-:-:S04]  /*1940*/  LOP3.LUT R0, R0, 0x80000000, RZ, 0xc0, !PT ;  /* 0x8000000000007812 */ /* 0x000fc800078ec0ff */
[----:B------:R-:W-:Y:S01]  /*1950*/  LOP3.LUT R0, R0, 0x7f800000, RZ, 0xfc, !PT ;  /* 0x7f80000000007812 */ /* 0x000fe200078efcff */
[----:B------:R-:W-:Y:S06]  /*1960*/  BRA `(.L_x_35) ;  /* 0x0000000000287947 */ /* 0x000fec0003800000 */
.L_x_33:
[----:B------:R-:W-:Y:S01]  /*1970*/  IMAD R0, R9, 0x800000, R0 ;  /* 0x0080000009007824 */ /* 0x000fe200078e0200 */
[----:B------:R-:W-:Y:S06]  /*1980*/  BRA `(.L_x_35) ;  /* 0x0000000000207947 */ /* 0x000fec0003800000 */
.L_x_32:
[----:B------:R-:W-:-:S04]  /*1990*/  LOP3.LUT R0, R10, 0x80000000, R7, 0x48, !PT ;  /* 0x800000000a007812 */ /* 0x000fc800078e4807 */
[----:B------:R-:W-:Y:S01]  /*19a0*/  LOP3.LUT R0, R0, 0x7f800000, RZ, 0xfc, !PT ;  /* 0x7f80000000007812 */ /* 0x000fe200078efcff */
[----:B------:R-:W-:Y:S06]  /*19b0*/  BRA `(.L_x_35) ;  /* 0x0000000000147947 */ /* 0x000fec0003800000 */
.L_x_31:
[----:B------:R-:W-:Y:S01]  /*19c0*/  LOP3.LUT R0, R10, 0x80000000, R7, 0x48, !PT ;  /* 0x800000000a007812 */ /* 0x000fe200078e4807 */
[----:B------:R-:W-:Y:S06]  /*19d0*/  BRA `(.L_x_35) ;  /* 0x00000000000c7947 */ /* 0x000fec0003800000 */
.L_x_30:
[----:B------:R-:W0:Y:S01]  /*19e0*/  MUFU.RSQ R0, -QNAN ;  /* 0xffc0000000007908 */ /* 0x000e220000001400 */
[----:B------:R-:W-:Y:S05]  /*19f0*/  BRA `(.L_x_35) ;  /* 0x0000000000047947 */ /* 0x000fea0003800000 */
.L_x_29:
[----:B------:R-:W-:-:S07]  /*1a00*/  FADD.FTZ R0, R0, 1.5 ;  /* 0x3fc0000000007421 */ /* 0x000fce0000010000 */
.L_x_35:
[----:B------:R-:W-:-:S04]  /*1a10*/  IMAD.MOV.U32 R9, RZ, RZ, 0x0 ;  /* 0x00000000ff097424 */ /* 0x000fc800078e00ff */
[----:B0-----:R-:W-:Y:S05]  /*1a20*/  RET.REL.NODEC R8 `(int2_quantize_f16) ;  /* 0xffffffe408747950 */ /* 0x001fea0003c3ffff */
.L_x_36:
        /* <DEDUP_REMOVED lines=13> */
.L_x_63:


//--------------------- .text.int2_quantize_f32   --------------------------
	.section	.text.int2_quantize_f32,"ax",@progbits
	.align	128
        .global         int2_quantize_f32
        .type           int2_quantize_f32,@function
        .size           int2_quantize_f32,(.L_x_65 - int2_quantize_f32)
        .other          int2_quantize_f32,@"STO_CUDA_ENTRY STV_DEFAULT"
int2_quantize_f32:
.text.int2_quantize_f32:
        /* <DEDUP_REMOVED lines=19> */
.L_x_39:
[----:B------:R-:W-:-:S04]  /*0130*/  IMAD.IADD R9, R6, 0x1, R7 ;  /* 0x0000000106097824 */ /* 0x000fc800078e0207 */
[----:B-1----:R-:W-:-:S06]  /*0140*/  IMAD.WIDE.U32 R8, R9, 0x4, R10 ;  /* 0x0000000409087825 */ /* 0x002fcc00078e000a */
[----:B------:R-:W2:Y:S01]  /*0150*/  LDG.E.CONSTANT R8, desc[UR8][R8.64] ;  /* 0x0000000808087981 */ /* 0x000ea2000c1e9900 */
[----:B0-----:R-:W-:-:S05]  /*0160*/  IMAD.IADD R7, R4, 0x1, R7 ;  /* 0x0000000104077824 */ /* 0x001fca00078e0207 */
[----:B------:R-:W-:Y:S02]  /*0170*/  ISETP.GE.U32.AND P0, PT, R7, UR4, PT ;  /* 0x0000000407007c0c */ /* 0x000fe4000bf06070 */
[C---:B--2---:R-:W-:Y:S02]  /*0180*/  FMNMX R3, R8.reuse, R3, PT ;  /* 0x0000000308037209 */ /* 0x044fe40003800000 */
[----:B------:R-:W-:-:S09]  /*0190*/  FMNMX R0, R8, R0, !PT ;  /* 0x0000000008007209 */ /* 0x000fd20007800000 */
[----:B------:R-:W-:Y:S05]  /*01a0*/  @!P0 BRA `(.L_x_39) ;  /* 0xfffffffc00e08947 */ /* 0x000fea000383ffff */
.L_x_38:
[----:B------:R-:W-:Y:S05]  /*01b0*/  BSYNC.RECONVERGENT B0 ;  /* 0x0000000000007941 */ /* 0x000fea0003800200 */
.L_x_37:
        /* <DEDUP_REMOVED lines=14> */
.L_x_43:
[----:B------:R-:W-:Y:S01]  /*02a0*/  SHF.R.U32.HI R12, RZ, 0x1, R0 ;  /* 0x00000001ff0c7819 */ /* 0x000fe20000011600 */
[----:B------:R-:W-:Y:S03]  /*02b0*/  BSSY.RECONVERGENT B0, `(.L_x_41) ;  /* 0x000000d000007945 */ /* 0x000fe60003800200 */
[----:B------:R-:W-:-:S13]  /*02c0*/  ISETP.GE.U32.AND P0, PT, R5, R12, PT ;  /* 0x0000000c0500720c */ /* 0x000fda0003f06070 */
[----:B0-----:R-:W-:Y:S05]  /*02d0*/  @P0 BRA `(.L_x_42) ;  /* 0x0000000000280947 */ /* 0x001fea0003800000 */
[C---:B------:R-:W-:Y:S01]  /*02e0*/  LEA R7, R12.reuse, R10, 0x2 ;  /* 0x0000000a0c077211 */ /* 0x040fe200078e10ff */
        /* <DEDUP_REMOVED lines=9> */
.L_x_42:
[----:B------:R-:W-:Y:S05]  /*0380*/  BSYNC.RECONVERGENT B0 ;  /* 0x0000000000007941 */ /* 0x000fea0003800200 */
.L_x_41:
[----:B------:R-:W-:Y:S01]  /*0390*/  BAR.SYNC.DEFER_BLOCKING 0x0 ;  /* 0x0000000000007b1d */ /* 0x000fe20000010000 */
[----:B------:R-:W-:Y:S01]  /*03a0*/  ISETP.GT.U32.AND P0, PT, R0, 0x3, PT ;  /* 0x000000030000780c */ /* 0x000fe20003f04070 */
[----:B------:R-:W-:-:S12]  /*03b0*/  IMAD.MOV.U32 R0, RZ, RZ, R12 ;  /* 0x000000ffff007224 */ /* 0x000fd800078e000c */
[----:B------:R-:W-:Y:S05]  /*03c0*/  @P0 BRA `(.L_x_43) ;  /* 0xfffffffc00b40947 */ /* 0x000fea000383ffff */
.L_x_40:
[----:B------:R-:W1:Y:S01]  /*03d0*/  S2UR UR5, SR_CgaCtaId ;  /* 0x00000000000579c3 */ /* 0x000e620000008800 */
[----:B------:R-:W-:Y:S01]  /*03e0*/  UMOV UR4, 0x400 ;  /* 0x0000040000047882 */ /* 0x000fe20000000000 */
[----:B0-----:R-:W-:Y:S02]  /*03f0*/  IMAD.MOV.U32 R8, RZ, RZ, 0x3f2aaaab ;  /* 0x3f2aaaabff087424 */ /* 0x001fe400078e00ff */
        /* <DEDUP_REMOVED lines=13> */
[----:B------:R-:W-:Y:S05]  /*04d0*/  CALL.REL.NOINC `($__internal_3_$__cuda_sm3x_div_rn_noftz_f32_slowpath) ;  /* 0x0000000c00c47944 */ /* 0x000fea0003c00000 */
[----:B------:R-:W-:-:S07]  /*04e0*/  IMAD.MOV.U32 R3, RZ, RZ, R0 ;  /* 0x000000ffff037224 */ /* 0x000fce00078e0000 */
.L_x_44:
[----:B------:R-:W-:Y:S01]  /*04f0*/  ISETP.NE.AND P0, PT, R5, RZ, PT ;  /* 0x000000ff0500720c */ /* 0x000fe20003f05270 */
[C---:B------:R-:W-:Y:S01]  /*0500*/  VIADD R0, R3.reuse, 0x1800000 ;  /* 0x0180000003007836 */ /* 0x040fe20000000000 */
[----:B------:R-:W-:-:S04]  /*0510*/  FSETP.GT.AND P3, PT, R3, 1.00000001335143196e-10, PT ;  /* 0x2edbe6ff0300780b */ /* 0x000fc80003f64000 */
[----:B------:R-:W-:-:S07]  /*0520*/  LOP3.LUT R0, R0, 0x7f800000, RZ, 0xc0, !PT ;  /* 0x7f80000000007812 */ /* 0x000fce00078ec0ff */
[----:B------:R-:W0:Y:S02]  /*0530*/  @!P0 LDC.64 R8, c[0x0][0x390] ;  /* 0x0000e400ff088b82 */ /* 0x000e240000000a00 */
[----:B0-----:R-:W-:-:S05]  /*0540*/  @!P0 IMAD.WIDE.U32 R8, R2, 0x4, R8 ;  /* 0x0000000402088825 */ /* 0x001fca00078e0008 */
[----:B------:R0:W-:Y:S01]  /*0550*/  @!P0 STG.E desc[UR8][R8.64], R3 ;  /* 0x0000000308008986 */ /* 0x0001e2000c101908 */
[----:B------:R-:W-:Y:S01]  /*0560*/  BAR.SYNC.DEFER_BLOCKING 0x0 ;  /* 0x0000000000007b1d */ /* 0x000fe20000010000 */
[----:B------:R-:W-:-:S13]  /*0570*/  ISETP.GT.U32.AND P0, PT, R0, 0x1ffffff, PT ;  /* 0x01ffffff0000780c */ /* 0x000fda0003f04070 */
[----:B0-----:R-:W-:Y:S05]  /*0580*/  @P0 BRA `(.L_x_45) ;  /* 0x0000000000140947 */ /* 0x001fea0003800000 */
[----:B------:R-:W-:Y:S01]  /*0590*/  IMAD.MOV.U32 R0, RZ, RZ, R3 ;  /* 0x000000ffff007224 */ /* 0x000fe200078e0003 */
[----:B------:R-:W-:-:S07]  /*05a0*/  MOV R8, 0x5c0 ;  /* 0x000005c000087802 */ /* 0x000fce0000000f00 */
[----:B------:R-:W-:Y:S05]  /*05b0*/  CALL.REL.NOINC `($__internal_2_$__cuda_sm20_rcp_rn_f32_slowpath) ;  /* 0x0000000800c07944 */ /* 0x000fea0003c00000 */
[----:B------:R-:W-:Y:S01]  /*05c0*/  MOV R0, R3 ;  /* 0x0000000300007202 */ /* 0x000fe20000000f00 */
[----:B------:R-:W-:Y:S06]  /*05d0*/  BRA `(.L_x_46) ;  /* 0x0000000000107947 */ /* 0x000fec0003800000 */
.L_x_45:
[----:B------:R-:W0:Y:S02]  /*05e0*/  MUFU.RCP R0, R3 ;  /* 0x0000000300007308 */ /* 0x000e240000001000 */
[----:B0-----:R-:W-:-:S04]  /*05f0*/  FFMA R7, R0, R3, -1 ;  /* 0xbf80000000077423 */ /* 0x001fc80000000003 */
[----:B------:R-:W-:-:S04]  /*0600*/  FADD.FTZ R7, -R7, -RZ ;  /* 0x800000ff07077221 */ /* 0x000fc80000010100 */
[----:B------:R-:W-:-:S07]  /*0610*/  FFMA R0, R0, R7, R0 ;  /* 0x0000000700007223 */ /* 0x000fce0000000000 */
.L_x_46:
        /* <DEDUP_REMOVED lines=13> */
[----:B0-----:R-:W-:-:S06]  /*06f0*/  VIADD R8, R11, 0xffffffe ;  /* 0x0ffffffe0b087836 */ /* 0x001fcc0000000000 */
        /* <DEDUP_REMOVED lines=24> */
[C---:B------:R-:W-:Y:S02]  /*0880*/  VIADD R15, R7.reuse, 0x1 ;  /* 0x00000001070f7836 */ /* 0x040fe40000000000 */
[----:B------:R-:W-:Y:S02]  /*0890*/  VIADD R17, R7, 0x2 ;  /* 0x0000000207117836 */ /* 0x000fe40000000000 */
[----:B0-----:R-:W-:-:S04]  /*08a0*/  IMAD.WIDE.U32 R14, R15, 0x4, R10 ;  /* 0x000000040f0e7825 */ /* 0x001fc800078e000a */
[--C-:B------:R-:W-:Y:S02]  /*08b0*/  IMAD.WIDE.U32 R16, R17, 0x4, R10.reuse ;  /* 0x0000000411107825 */ /* 0x100fe400078e000a */
[----:B------:R-:W2:Y:S02]  /*08c0*/  LDG.E.CONSTANT R15, desc[UR8][R14.64] ;  /* 0x000000080e0f7981 */ /* 0x000ea4000c1e9900 */
[C-C-:B------:R-:W-:Y:S02]  /*08d0*/  IMAD.WIDE.U32 R12, R7.reuse, 0x4, R10.reuse ;  /* 0x00000004070c7825 */ /* 0x140fe400078e000a */
[----:B------:R-:W3:Y:S02]  /*08e0*/  LDG.E.CONSTANT R17, desc[UR8][R16.64] ;  /* 0x0000000810117981 */ /* 0x000ee4000c1e9900 */
[----:B------:R-:W-:Y:S02]  /*08f0*/  VIADD R7, R7, 0x3 ;  /* 0x0000000307077836 */ /* 0x000fe40000000000 */
[----:B------:R-:W4:Y:S02]  /*0900*/  LDG.E.CONSTANT R13, desc[UR8][R12.64] ;  /* 0x000000080c0d7981 */ /* 0x000f24000c1e9900 */
[----:B------:R-:W-:-:S06]  /*0910*/  IMAD.WIDE.U32 R10, R7, 0x4, R10 ;  /* 0x00000004070a7825 */ /* 0x000fcc00078e000a */
[----:B------:R0:W5:Y:S02]  /*0920*/  LDG.E.CONSTANT R11, desc[UR8][R10.64] ;  /* 0x000000080a0b7981 */ /* 0x000164000c1e9900 */
[----:B0-----:R-:W-:-:S04]  /*0930*/  IADD3 R10, PT, PT, R5, R8, RZ ;  /* 0x00000008050a7210 */ /* 0x001fc80007ffe0ff */
[----:B-1----:R-:W-:Y:S01]  /*0940*/  IADD3 R10, P0, PT, R10, UR6, RZ ;  /* 0x000000060a0a7c10 */ /* 0x002fe2000ff1e0ff */
[----:B------:R-:W-:Y:S02]  /*0950*/  IMAD.MOV.U32 R5, RZ, RZ, R3 ;  /* 0x000000ffff057224 */ /* 0x000fe400078e0003 */
[C---:B--2---:R-:W-:Y:S01]  /*0960*/  FMUL R9, R0.reuse, R15 ;  /* 0x0000000f00097220 */ /* 0x044fe20000400000 */
[----:B---3--:R-:W-:-:S05]  /*0970*/  FMUL R14, R0, R17 ;  /* 0x00000011000e7220 */ /* 0x008fca0000400000 */
[----:B------:R-:W0:Y:S01]  /*0980*/  F2I.NTZ R9, R9 ;  /* 0x0000000900097305 */ /* 0x000e220000203100 */
[----:B----4-:R-:W-:-:S07]  /*0990*/  FMUL R2, R0, R13 ;  /* 0x0000000d00027220 */ /* 0x010fce0000400000 */
[----:B------:R-:W1:Y:S01]  /*09a0*/  F2I.NTZ R14, R14 ;  /* 0x0000000e000e7305 */ /* 0x000e620000203100 */
[----:B-----5:R-:W-:-:S07]  /*09b0*/  FMUL R13, R0, R11 ;  /* 0x0000000b000d7220 */ /* 0x020fce0000400000 */
[----:B------:R-:W2:Y:S01]  /*09c0*/  F2I.NTZ R2, R2 ;  /* 0x0000000200027305 */ /* 0x000ea20000203100 */
[----:B0-----:R-:W-:-:S04]  /*09d0*/  VIMNMX R7, PT, PT, R9, 0x1, PT ;  /* 0x0000000109077848 */ /* 0x001fc80003fe0100 */
[----:B------:R-:W-:-:S03]  /*09e0*/  VIMNMX R12, PT, PT, R7, -0x2, !PT ;  /* 0xfffffffe070c7848 */ /* 0x000fc60007fe0100 */
[----:B------:R-:W0:Y:S01]  /*09f0*/  F2I.NTZ R13, R13 ;  /* 0x0000000d000d7305 */ /* 0x000e220000203100 */
[----:B-1----:R-:W-:Y:S01]  /*0a00*/  VIMNMX R9, PT, PT, R14, 0x1, PT ;  /* 0x000000010e097848 */ /* 0x002fe20003fe0100 */
[----:B------:R-:W-:-:S03]  /*0a10*/  IMAD.SHL.U32 R12, R12, 0x4, RZ ;  /* 0x000000040c0c7824 */ /* 0x000fc600078e00ff */
[----:B------:R-:W-:Y:S02]  /*0a20*/  VIMNMX R9, PT, PT, R9, -0x2, !PT ;  /* 0xfffffffe09097848 */ /* 0x000fe40007fe0100 */
[----:B--2---:R-:W-:Y:S02]  /*0a30*/  VIMNMX R7, PT, PT, R2, 0x1, PT ;  /* 0x0000000102077848 */ /* 0x004fe40003fe0100 */
[----:B------:R-:W-:Y:S02]  /*0a40*/  LOP3.LUT R12, R12, 0xc, RZ, 0xc0, !PT ;  /* 0x0000000c0c0c7812 */ /* 0x000fe400078ec0ff */
[----:B------:R-:W-:Y:S01]  /*0a50*/  VIMNMX R7, PT, PT, R7, -0x2, !PT ;  /* 0xfffffffe07077848 */ /* 0x000fe20007fe0100 */
[----:B------:R-:W-:-:S03]  /*0a60*/  IMAD.SHL.U32 R2, R9, 0x10, RZ ;  /* 0x0000001009027824 */ /* 0x000fc600078e00ff */
[----:B------:R-:W-:Y:S02]  /*0a70*/  LOP3.LUT R7, R12, 0x3, R7, 0xf8, !PT ;  /* 0x000000030c077812 */ /* 0x000fe400078ef807 */
[----:B0-----:R-:W-:Y:S02]  /*0a80*/  VIMNMX R13, PT, PT, R13, 0x1, PT ;  /* 0x000000010d0d7848 */ /* 0x001fe40003fe0100 */
[----:B------:R-:W-:Y:S02]  /*0a90*/  LOP3.LUT R2, R7, 0x30, R2, 0xf8, !PT ;  /* 0x0000003007027812 */ /* 0x000fe400078ef802 */
[----:B------:R-:W-:-:S05]  /*0aa0*/  VIMNMX R13, PT, PT, R13, -0x2, !PT ;  /* 0xfffffffe0d0d7848 */ /* 0x000fca0007fe0100 */
[----:B------:R-:W-:Y:S02]  /*0ab0*/  IMAD R2, R13, 0x40, R2 ;  /* 0x000000400d027824 */ /* 0x000fe400078e0202 */
[----:B------:R-:W-:-:S03]  /*0ac0*/  IMAD.X R11, RZ, RZ, UR7, P0 ;  /* 0x00000007ff0b7e24 */ /* 0x000fc600080e06ff */
[----:B------:R-:W-:-:S05]  /*0ad0*/  LOP3.LUT R7, R2, 0xaa, RZ, 0x3c, !PT ;  /* 0x000000aa02077812 */ /* 0x000fca00078e3cff */
[----:B------:R0:W-:Y:S02]  /*0ae0*/  STG.E.U8 desc[UR8][R10.64], R7 ;  /* 0x000000070a007986 */ /* 0x0001e4000c101108 */
.L_x_48:
[----:B------:R-:W-:Y:S05]  /*0af0*/  BSYNC.RECONVERGENT B0 ;  /* 0x0000000000007941 */ /* 0x000fea0003800200 */
.L_x_47:
[----:B------:R-:W-:Y:S05]  /*0b00*/  @!P1 EXIT ;  /* 0x000000000000994d */ /* 0x000fea0003800000 */
[----:B------:R-:W1:Y:S01]  /*0b10*/  LDC.64 R2, c[0x0][0x380] ;  /* 0x0000e000ff027b82 */ /* 0x000e620000000a00 */
[C---:B------:R-:W-:Y:S01]  /*0b20*/  IMAD.IADD R13, R5.reuse, 0x1, R4 ;  /* 0x00000001050d7824 */ /* 0x040fe200078e0204 */
[C---:B------:R-:W-:Y:S01]  /*0b30*/  IADD3 R17, PT, PT, R5.reuse, R8, RZ ;  /* 0x0000000805117210 */ /* 0x040fe20007ffe0ff */
[--C-:B------:R-:W-:Y:S01]  /*0b40*/  IMAD R19, R5, 0x4, R6.reuse ;  /* 0x0000000405137824 */ /* 0x100fe200078e0206 */
[----:B------:R-:W2:Y:S01]  /*0b50*/  LDCU.64 UR6, c[0x0][0x388] ;  /* 0x00007100ff0677ac */ /* 0x000ea20008000a00 */
[----:B------:R-:W-:Y:S02]  /*0b60*/  IMAD R6, R13, 0x4, R6 ;  /* 0x000000040d067824 */ /* 0x000fe400078e0206 */
[----:B------:R-:W-:Y:S02]  /*0b70*/  IMAD.IADD R13, R8, 0x1, R13 ;  /* 0x00000001080d7824 */ /* 0x000fe400078e020d */
[----:B------:R-:W-:Y:S02]  /*0b80*/  VIADD R19, R19, 0x1 ;  /* 0x0000000113137836 */ /* 0x000fe40000000000 */
[----:B------:R-:W-:-:S07]  /*0b90*/  VIADD R15, R6, 0x1 ;  /* 0x00000001060f7836 */ /* 0x000fce0000000000 */
.L_x_49:
[----:B-1----:R-:W-:-:S04]  /*0ba0*/  IMAD.WIDE.U32 R8, R19, 0x4, R2 ;  /* 0x0000000413087825 */ /* 0x002fc800078e0002 */
[----:B------:R-:W-:Y:S01]  /*0bb0*/  IMAD.WIDE.U32 R20, R15, 0x4, R2 ;  /* 0x000000040f147825 */ /* 0x000fe200078e0002 */
[----:B------:R-:W3:Y:S03]  /*0bc0*/  LDG.E.CONSTANT R23, desc[UR8][R8.64] ;  /* 0x0000000808177981 */ /* 0x000ee6000c1e9900 */
[C---:B0-----:R-:W-:Y:S02]  /*0bd0*/  VIADD R11, R19.reuse, 0xffffffff ;  /* 0xffffffff130b7836 */ /* 0x041fe40000000000 */
[----:B------:R-:W-:Y:S01]  /*0be0*/  VIADD R27, R19, 0x1 ;  /* 0x00000001131b7836 */ /* 0x000fe20000000000 */
[----:B------:R-:W4:Y:S01]  /*0bf0*/  LDG.E.CONSTANT R21, desc[UR8][R20.64] ;  /* 0x0000000814157981 */ /* 0x000f22000c1e9900 */
[C---:B------:R-:W-:Y:S02]  /*0c00*/  VIADD R7, R15.reuse, 0x1 ;  /* 0x000000010f077836 */ /* 0x040fe40000000000 */
[----:B------:R-:W-:-:S02]  /*0c10*/  VIADD R25, R15, 0xffffffff ;  /* 0xffffffff0f197836 */ /* 0x000fc40000000000 */
[----:B------:R-:W-:-:S04]  /*0c20*/  IMAD.WIDE.U32 R10, R11, 0x4, R2 ;  /* 0x000000040b0a7825 */ /* 0x000fc800078e0002 */
[--C-:B------:R-:W-:Y:S01]  /*0c30*/  IMAD.WIDE.U32 R26, R27, 0x4, R2.reuse ;  /* 0x000000041b1a7825 */ /* 0x100fe200078e0002 */
[----:B------:R0:W5:Y:S03]  /*0c40*/  LDG.E.CONSTANT R29, desc[UR8][R10.64] ;  /* 0x000000080a1d7981 */ /* 0x000166000c1e9900 */
[--C-:B------:R-:W-:Y:S02]  /*0c50*/  IMAD.WIDE.U32 R6, R7, 0x4, R2.reuse ;  /* 0x0000000407067825 */ /* 0x100fe400078e0002 */
[----:B------:R-:W2:Y:S02]  /*0c60*/  LDG.E.CONSTANT R27, desc[UR8][R26.64] ;  /* 0x000000081a1b7981 */ /* 0x000ea4000c1e9900 */
[----:B------:R-:W-:Y:S02]  /*0c70*/  IMAD.WIDE.U32 R24, R25, 0x4, R2 ;  /* 0x0000000419187825 */ /* 0x000fe400078e0002 */
[----:B------:R-:W2:Y:S01]  /*0c80*/  LDG.E.CONSTANT R7, desc[UR8][R6.64] ;  /* 0x0000000806077981 */ /* 0x000ea2000c1e9900 */
[----:B0-----:R-:W-:Y:S01]  /*0c90*/  IADD3 R11, PT, PT, R15, 0x2, RZ ;  /* 0x000000020f0b7810 */ /* 0x001fe20007ffe0ff */
[----:B------:R-:W-:-:S02]  /*0ca0*/  VIADD R9, R19, 0x2 ;  /* 0x0000000213097836 */ /* 0x000fc40000000000 */
[----:B------:R-:W2:Y:S02]  /*0cb0*/  LDG.E.CONSTANT R25, desc[UR8][R24.64] ;  /* 0x0000000818197981 */ /* 0x000ea4000c1e9900 */
[----:B------:R-:W-:-:S04]  /*0cc0*/  IMAD.WIDE.U32 R8, R9, 0x4, R2 ;  /* 0x0000000409087825 */ /* 0x000fc800078e0002 */
[----:B------:R-:W-:Y:S02]  /*0cd0*/  IMAD.WIDE.U32 R10, R11, 0x4, R2 ;  /* 0x000000040b0a7825 */ /* 0x000fe400078e0002 */
[----:B------:R0:W2:Y:S04]  /*0ce0*/  LDG.E.CONSTANT R9, desc[UR8][R8.64] ;  /* 0x0000000808097981 */ /* 0x0000a8000c1e9900 */
[----:B------:R-:W2:Y:S01]  /*0cf0*/  LDG.E.CONSTANT R11, desc[UR8][R10.64] ;  /* 0x000000080a0b7981 */ /* 0x000ea2000c1e9900 */
[C---:B------:R-:W-:Y:S02]  /*0d00*/  IMAD R5, R4.reuse, 0x2, R5 ;  /* 0x0000000204057824 */ /* 0x040fe400078e0205 */
[C---:B------:R-:W-:Y:S02]  /*0d10*/  IMAD R15, R4.reuse, 0x8, R15 ;  /* 0x00000008040f7824 */ /* 0x040fe400078e020f */
[----:B------:R-:W-:-:S02]  /*0d20*/  IMAD R19, R4, 0x8, R19 ;  /* 0x0000000804137824 */ /* 0x000fc400078e0213 */
[C---:B---3--:R-:W-:Y:S01]  /*0d30*/  FMUL R12, R0.reuse, R23 ;  /* 0x00000017000c7220 */ /* 0x048fe20000400000 */
[----:B----4-:R-:W-:-:S05]  /*0d40*/  FMUL R21, R0, R21 ;  /* 0x0000001500157220 */ /* 0x010fca0000400000 */
[----:B------:R-:W1:Y:S08]  /*0d50*/  F2I.NTZ R12, R12 ;  /* 0x0000000c000c7305 */ /* 0x000e700000203100 */
[----:B------:R-:W3:Y:S01]  /*0d60*/  F2I.NTZ R21, R21 ;  /* 0x0000001500157305 */ /* 0x000ee20000203100 */
[C---:B-----5:R-:W-:Y:S01]  /*0d70*/  FMUL R29, R0.reuse, R29 ;  /* 0x0000001d001d7220 */ /* 0x060fe20000400000 */
[C---:B--2---:R-:W-:Y:S01]  /*0d80*/  FMUL R27, R0.reuse, R27 ;  /* 0x0000001b001b7220 */ /* 0x044fe20000400000 */
[C---:B0-----:R-:W-:Y:S01]  /*0d90*/  FMUL R8, R0.reuse, R7 ;  /* 0x0000000700087220 */ /* 0x041fe20000400000 */
[----:B------:R-:W-:-:S04]  /*0da0*/  FMUL R25, R0, R25 ;  /* 0x0000001900197220 */ /* 0x000fc80000400000 */
[----:B------:R-:W0:Y:S01]  /*0db0*/  F2I.NTZ R27, R27 ;  /* 0x0000001b001b7305 */ /* 0x000e220000203100 */
[----:B-1----:R-:W-:-:S07]  /*0dc0*/  VIMNMX R12, PT, PT, R12, 0x1, PT ;  /* 0x000000010c0c7848 */ /* 0x002fce0003fe0100 */
[----:B------:R-:W1:Y:S01]  /*0dd0*/  F2I.NTZ R8, R8 ;  /* 0x0000000800087305 */ /* 0x000e620000203100 */
[C---:B------:R-:W-:Y:S01]  /*0de0*/  FMUL R6, R0.reuse, R9 ;  /* 0x0000000900067220 */ /* 0x040fe20000400000 */
[----:B------:R-:W-:-:S06]  /*0df0*/  FMUL R7, R0, R11 ;  /* 0x0000000b00077220 */ /* 0x000fcc0000400000 */
[----:B------:R-:W2:Y:S01]  /*0e00*/  F2I.NTZ R29, R29 ;  /* 0x0000001d001d7305 */ /* 0x000ea20000203100 */
[----:B---3--:R-:W-:-:S07]  /*0e10*/  VIMNMX R21, PT, PT, R21, 0x1, PT ;  /* 0x0000000115157848 */ /* 0x008fce0003fe0100 */
[----:B------:R-:W3:Y:S01]  /*0e20*/  F2I.NTZ R25, R25 ;  /* 0x0000001900197305 */ /* 0x000ee20000203100 */
[----:B------:R-:W-:Y:S02]  /*0e30*/  VIMNMX R12, PT, PT, R12, -0x2, !PT ;  /* 0xfffffffe0c0c7848 */ /* 0x000fe40007fe0100 */
[----:B------:R-:W-:-:S05]  /*0e40*/  VIMNMX R21, PT, PT, R21, -0x2, !PT ;  /* 0xfffffffe15157848 */ /* 0x000fca0007fe0100 */
[----:B------:R-:W4:Y:S01]  /*0e50*/  F2I.NTZ R6, R6 ;  /* 0x0000000600067305 */ /* 0x000f220000203100 */
[----:B0-----:R-:W-:Y:S01]  /*0e60*/  VIMNMX R27, PT, PT, R27, 0x1, PT ;  /* 0x000000011b1b7848 */ /* 0x001fe20003fe0100 */
[----:B------:R-:W-:Y:S01]  /*0e70*/  IMAD.SHL.U32 R12, R12, 0x4, RZ ;  /* 0x000000040c0c7824 */ /* 0x000fe200078e00ff */
[----:B-1----:R-:W-:-:S05]  /*0e80*/  VIMNMX R9, PT, PT, R8, 0x1, PT ;  /* 0x0000000108097848 */ /* 0x002fca0003fe0100 */
[----:B------:R-:W0:Y:S01]  /*0e90*/  F2I.NTZ R7, R7 ;  /* 0x0000000700077305 */ /* 0x000e220000203100 */
[----:B--2---:R-:W-:Y:S01]  /*0ea0*/  VIMNMX R29, PT, PT, R29, 0x1, PT ;  /* 0x000000011d1d7848 */ /* 0x004fe20003fe0100 */
[----:B------:R-:W-:Y:S01]  /*0eb0*/  IMAD.SHL.U32 R21, R21, 0x4, RZ ;  /* 0x0000000415157824 */ /* 0x000fe200078e00ff */
[----:B---3--:R-:W-:Y:S02]  /*0ec0*/  VIMNMX R25, PT, PT, R25, 0x1, PT ;  /* 0x0000000119197848 */ /* 0x008fe40003fe0100 */
        /* <DEDUP_REMOVED lines=11> */
[----:B0-----:R-:W-:-:S02]  /*0f80*/  VIMNMX R10, PT, PT, R7, 0x1, PT ;  /* 0x00000001070a7848 */ /* 0x001fc40003fe0100 */
[----:B------:R-:W-:Y:S02]  /*0f90*/  LOP3.LUT R12, R12, 0x30, R27, 0xf8, !PT ;  /* 0x000000300c0c7812 */ /* 0x000fe400078ef81b */
[----:B------:R-:W-:Y:S02]  /*0fa0*/  VIMNMX R7, PT, PT, R6, -0x2, !PT ;  /* 0xfffffffe06077848 */ /* 0x000fe40007fe0100 */
[----:B------:R-:W-:Y:S02]  /*0fb0*/  LOP3.LUT R9, R8, 0x30, R9, 0xf8, !PT ;  /* 0x0000003008097812 */ /* 0x000fe400078ef809 */
[----:B------:R-:W-:Y:S01]  /*0fc0*/  VIMNMX R10, PT, PT, R10, -0x2, !PT ;  /* 0xfffffffe0a0a7848 */ /* 0x000fe20007fe0100 */
[----:B------:R-:W-:Y:S01]  /*0fd0*/  IMAD R12, R7, 0x40, R12 ;  /* 0x00000040070c7824 */ /* 0x000fe200078e020c */
[----:B------:R-:W-:Y:S02]  /*0fe0*/  IADD3 R6, P0, PT, R17, UR6, RZ ;  /* 0x0000000611067c10 */ /* 0x000fe4000ff1e0ff */
[----:B------:R-:W-:Y:S01]  /*0ff0*/  IADD3 R8, P1, PT, R13, UR6, RZ ;  /* 0x000000060d087c10 */ /* 0x000fe2000ff3e0ff */
[----:B------:R-:W-:Y:S01]  /*1000*/  IMAD R10, R10, 0x40, R9 ;  /* 0x000000400a0a7824 */ /* 0x000fe200078e0209 */
[----:B------:R-:W-:Y:S01]  /*1010*/  LOP3.LUT R11, R12, 0xaa, RZ, 0x3c, !PT ;  /* 0x000000aa0c0b7812 */ /* 0x000fe200078e3cff */
[----:B------:R-:W-:Y:S01]  /*1020*/  IMAD.X R7, RZ, RZ, UR7, P0 ;  /* 0x00000007ff077e24 */ /* 0x000fe200080e06ff */
[----:B------:R-:W-:-:S02]  /*1030*/  IADD3.X R9, PT, PT, RZ, UR7, RZ, P1, !PT ;  /* 0x00000007ff097c10 */ /* 0x000fc40008ffe4ff */
[----:B------:R-:W-:Y:S02]  /*1040*/  LOP3.LUT R21, R10, 0xaa, RZ, 0x3c, !PT ;  /* 0x000000aa0a157812 */ /* 0x000fe400078e3cff */
[----:B------:R3:W-:Y:S04]  /*1050*/  STG.E.U8 desc[UR8][R6.64], R11 ;  /* 0x0000000b06007986 */ /* 0x0007e8000c101108 */
[----:B------:R3:W-:Y:S01]  /*1060*/  STG.E.U8 desc[UR8][R8.64], R21 ;  /* 0x0000001508007986 */ /* 0x0007e2000c101108 */
[----:B------:R-:W-:Y:S01]  /*1070*/  ISETP.GE.U32.AND P0, PT, R5, UR4, PT ;  /* 0x0000000405007c0c */ /* 0x000fe2000bf06070 */
[C---:B------:R-:W-:Y:S02]  /*1080*/  IMAD R13, R4.reuse, 0x2, R13 ;  /* 0x00000002040d7824 */ /* 0x040fe400078e020d */
[----:B------:R-:W-:-:S10]  /*1090*/  IMAD R17, R4, 0x2, R17 ;  /* 0x0000000204117824 */ /* 0x000fd400078e0211 */
[----:B---3--:R-:W-:Y:S05]  /*10a0*/  @!P0 BRA `(.L_x_49) ;  /* 0xfffffff800bc8947 */ /* 0x008fea000383ffff */
[----:B------:R-:W-:Y:S05]  /*10b0*/  EXIT ;  /* 0x000000000000794d */ /* 0x000fea0003800000 */
        .weak           $__internal_2_$__cuda_sm20_rcp_rn_f32_slowpath
        .type           $__internal_2_$__cuda_sm20_rcp_rn_f32_slowpath,@function
        .size           $__internal_2_$__cuda_sm20_rcp_rn_f32_slowpath,($__internal_3_$__cuda_sm3x_div_rn_noftz_f32_slowpath - $__internal_2_$__cuda_sm20_rcp_rn_f32_slowpath)
$__internal_2_$__cuda_sm20_rcp_rn_f32_slowpath:
[----:B------:R-:W-:-:S05]  /*10c0*/  IMAD.SHL.U32 R3, R0, 0x2, RZ ;  /* 0x0000000200037824 */ /* 0x000fca00078e00ff */
[----:B------:R-:W-:-:S04]  /*10d0*/  SHF.R.U32.HI R11, RZ, 0x18, R3 ;  /* 0x00000018ff0b7819 */ /* 0x000fc80000011603 */
[----:B------:R-:W-:-:S13]  /*10e0*/  ISETP.NE.U32.AND P0, PT, R11, RZ, PT ;  /* 0x000000ff0b00720c */ /* 0x000fda0003f05070 */
[----:B------:R-:W-:Y:S05]  /*10f0*/  @P0 BRA `(.L_x_50) ;  /* 0x00000000002c0947 */ /* 0x000fea0003800000 */
[----:B------:R-:W-:-:S05]  /*1100*/  IMAD.SHL.U32 R3, R0, 0x2, RZ ;  /* 0x0000000200037824 */ /* 0x000fca00078e00ff */
        /* <DEDUP_REMOVED lines=10> */
.L_x_50:
[----:B------:R-:W-:-:S04]  /*11b0*/  IADD3 R13, PT, PT, R11, -0xfd, RZ ;  /* 0xffffff030b0d7810 */ /* 0x000fc80007ffe0ff */
        /* <DEDUP_REMOVED lines=18> */
[----:B------:R-:W-:Y:S01]  /*12e0*/  LOP3.LUT P1, RZ, R10, R13, R7, 0xf8, !PT ;  /* 0x0000000d0aff7212 */ /* 0x000fe2000782f807 */
[----:B------:R-:W-:Y:S01]  /*12f0*/  VIADD R10, R11, 0xffffff04 ;  /* 0xffffff040b0a7836 */ /* 0x000fe20000000000 */
[C---:B------:R-:W-:Y:S02]  /*1300*/  LOP3.LUT P0, RZ, R12.reuse, 0x1, RZ, 0xc0, !PT ;  /* 0x000000010cff7812 */ /* 0x040fe4000780c0ff */
[----:B------:R-:W-:-:S04]  /*1310*/  LOP3.LUT P2, RZ, R12, 0x2, RZ, 0xc0, !PT ;  /* 0x000000020cff7812 */ /* 0x000fc8000784c0ff */
[----:B------:R-:W-:Y:S02]  /*1320*/  PLOP3.LUT P0, PT, P0, P1, P2, 0xe0, 0x0 ;  /* 0x000000000000781c */ /* 0x000fe40000703c20 */
[----:B------:R-:W-:Y:S02]  /*1330*/  LOP3.LUT P1, RZ, R0, 0x7fffff, RZ, 0xc0, !PT ;  /* 0x007fffff00ff7812 */ /* 0x000fe4000782c0ff */
        /* <DEDUP_REMOVED lines=8> */
.L_x_52:
[----:B------:R0:W1:Y:S02]  /*13c0*/  MUFU.RCP R3, R0 ;  /* 0x0000000000037308 */ /* 0x0000640000001000 */
.L_x_51:
[----:B------:R-:W-:-:S04]  /*13d0*/  IMAD.MOV.U32 R9, RZ, RZ, 0x0 ;  /* 0x00000000ff097424 */ /* 0x000fc800078e00ff */
[----:B0123--:R-:W-:Y:S05]  /*13e0*/  RET.REL.NODEC R8 `(int2_quantize_f32) ;  /* 0xffffffec08047950 */ /* 0x00ffea0003c3ffff */
        .weak           $__internal_3_$__cuda_sm3x_div_rn_noftz_f32_slowpath
        .type           $__internal_3_$__cuda_sm3x_div_rn_noftz_f32_slowpath,@function
        .size           $__internal_3_$__cuda_sm3x_div_rn_noftz_f32_slowpath,(.L_x_65 - $__internal_3_$__cuda_sm3x_div_rn_noftz_f32_slowpath)
$__internal_3_$__cuda_sm3x_div_rn_noftz_f32_slowpath:
[--C-:B------:R-:W-:Y:S01]  /*13f0*/  SHF.R.U32.HI R3, RZ, 0x17, R0.reuse ;  /* 0x00000017ff037819 */ /* 0x100fe20000011600 */
[----:B------:R-:W-:-:S03]  /*1400*/  IMAD.MOV.U32 R7, RZ, RZ, R0 ;  /* 0x000000ffff077224 */ /* 0x000fc600078e0000 */
[----:B------:R-:W-:-:S04]  /*1410*/  LOP3.LUT R3, R3, 0xff, RZ, 0xc0, !PT ;  /* 0x000000ff03037812 */ /* 0x000fc800078ec0ff */
[----:B------:R-:W-:-:S04]  /*1420*/  IADD3 R11, PT, PT, R3, -0x1, RZ ;  /* 0xffffffff030b7810 */ /* 0x000fc80007ffe0ff */
        /* <DEDUP_REMOVED lines=18> */
.L_x_53:
[----:B------:R-:W-:Y:S01]  /*1550*/  UMOV UR4, 0x3fc00000 ;  /* 0x3fc0000000047882 */ /* 0x000fe20000000000 */
[----:B------:R-:W-:Y:S01]  /*1560*/  VIADD R10, R3, 0xffffff81 ;  /* 0xffffff81030a7836 */ /* 0x000fe20000000000 */
[----:B------:R-:W0:Y:S01]  /*1570*/  MUFU.RCP R11, UR4 ;  /* 0x00000004000b7d08 */ /* 0x000e220008001000 */
[----:B------:R-:W-:Y:S02]  /*1580*/  FADD.FTZ R13, -RZ, -UR4 ;  /* 0x80000004ff0d7e21 */ /* 0x000fe40008010100 */
        /* <DEDUP_REMOVED lines=10> */
[----:B------:R-:W-:-:S04]  /*1630*/  LOP3.LUT R3, R3, 0xff, RZ, 0xc0, !PT ;  /* 0x000000ff03037812 */ /* 0x000fc800078ec0ff */
[----:B------:R-:W-:-:S05]  /*1640*/  IADD3 R14, PT, PT, R3, R9, RZ ;  /* 0x00000009030e7210 */ /* 0x000fca0007ffe0ff */
        /* <DEDUP_REMOVED lines=11> */
[-C--:B------:R-:W-:Y:S01]  /*1700*/  FFMA.RM R10, R11, R13.reuse, R12 ;  /* 0x0000000d0b0a7223 */ /* 0x080fe2000000400c */
[----:B------:R-:W-:Y:S01]  /*1710*/  IMAD.MOV R9, RZ, RZ, -R14 ;  /* 0x000000ffff097224 */ /* 0x000fe200078e0a0e */
[C---:B------:R-:W-:Y:S02]  /*1720*/  ISETP.NE.AND P2, PT, R14.reuse, RZ, PT ;  /* 0x000000ff0e00720c */ /* 0x040fe40003f45270 */
[----:B------:R-:W-:Y:S01]  /*1730*/  LOP3.LUT R7, R3, 0x7fffff, RZ, 0xc0, !PT ;  /* 0x007fffff03077812 */ /* 0x000fe200078ec0ff */
[----:B------:R-:W-:Y:S01]  /*1740*/  FFMA.RP R3, R11, R13, R12 ;  /* 0x0000000d0b037223 */ /* 0x000fe2000000800c */
[C---:B------:R-:W-:Y:S01]  /*1750*/  VIADD R12, R14.reuse, 0x20 ;  /* 0x000000200e0c7836 */ /* 0x040fe20000000000 */
[----:B------:R-:W-:Y:S02]  /*1760*/  ISETP.NE.AND P1, PT, R14, RZ, PT ;  /* 0x000000ff0e00720c */ /* 0x000fe40003f25270 */
        /* <DEDUP_REMOVED lines=14> */
.L_x_59:
[----:B------:R-:W-:-:S04]  /*1850*/  LOP3.LUT R0, R0, 0x80000000, RZ, 0xc0, !PT ;  /* 0x8000000000007812 */ /* 0x000fc800078ec0ff */
[----:B------:R-:W-:Y:S01]  /*1860*/  LOP3.LUT R0, R0, 0x7f800000, RZ, 0xfc, !PT ;  /* 0x7f80000000007812 */ /* 0x000fe200078efcff */
[----:B------:R-:W-:Y:S06]  /*1870*/  BRA `(.L_x_60) ;  /* 0x0000000000287947 */ /* 0x000fec0003800000 */
.L_x_58:
[----:B------:R-:W-:Y:S01]  /*1880*/  IMAD R0, R9, 0x800000, R0 ;  /* 0x0080000009007824 */ /* 0x000fe200078e0200 */
[----:B------:R-:W-:Y:S06]  /*1890*/  BRA `(.L_x_60) ;  /* 0x0000000000207947 */ /* 0x000fec0003800000 */
.L_x_57:
[----:B------:R-:W-:-:S04]  /*18a0*/  LOP3.LUT R0, R10, 0x80000000, R7, 0x48, !PT ;  /* 0x800000000a007812 */ /* 0x000fc800078e4807 */
[----:B------:R-:W-:Y:S01]  /*18b0*/  LOP3.LUT R0, R0, 0x7f800000, RZ, 0xfc, !PT ;  /* 0x7f80000000007812 */ /* 0x000fe200078efcff */
[----:B------:R-:W-:Y:S06]  /*18c0*/  BRA `(.L_x_60) ;  /* 0x0000000000147947 */ /* 0x000fec0003800000 */
.L_x_56:
[----:B------:R-:W-:Y:S01]  /*18d0*/  LOP3.LUT R0, R10, 0x80000000, R7, 0x48, !PT ;  /* 0x800000000a007812 */ /* 0x000fe200078e4807 */
[----:B------:R-:W-:Y:S06]  /*18e0*/  BRA `(.L_x_60) ;  /* 0x00000000000c7947 */ /* 0x000fec0003800000 */
.L_x_55:
[----:B------:R-:W0:Y:S01]  /*18f0*/  MUFU.RSQ R0, -QNAN ;  /* 0xffc0000000007908 */ /* 0x000e220000001400 */
[----:B------:R-:W-:Y:S05]  /*1900*/  BRA `(.L_x_60) ;  /* 0x0000000000047947 */ /* 0x000fea0003800000 */
.L_x_54:
[----:B------:R-:W-:-:S07]  /*1910*/  FADD.FTZ R0, R0, 1.5 ;  /* 0x3fc0000000007421 */ /* 0x000fce0000010000 */
.L_x_60:
[----:B------:R-:W-:-:S04]  /*1920*/  IMAD.MOV.U32 R9, RZ, RZ, 0x0 ;  /* 0x00000000ff097424 */ /* 0x000fc800078e00ff */
[----:B0-----:R-:W-:Y:S05]  /*1930*/  RET.REL.NODEC R8 `(int2_quantize_f32) ;  /* 0xffffffe408b07950 */ /* 0x001fea0003c3ffff */
.L_x_61:
        /* <DEDUP_REMOVED lines=12> */
.L_x_65:


//--------------------- .nv.shared.reserved.0     --------------------------
	.section	.nv.shared.reserved.0,"aw",@nobits
	.weak		__nv_reservedSMEM_offset_0_alias
	.size		__nv_reservedSMEM_offset_0_alias, 0, 64
	.other		__nv_reservedSMEM_offset_0_alias,@"STO_CUDA_RESERVED_SHARED STV_DEFAULT"
__nv_reservedSMEM_offset_0_alias:
	.zero		0
	.zero		64


//--------------------- .nv.shared.int2_quantize_f16 --------------------------
	.section	.nv.shared.int2_quantize_f16,"aw",@nobits
	.sectionflags	@""
	.align	4
.nv.shared.int2_quantize_f16:
	.zero		3072


//--------------------- .nv.shared.int2_quantize_f32 --------------------------
	.section	.nv.shared.int2_quantize_f32,"aw",@nobits
	.sectionflags	@""
	.align	4
.nv.shared.int2_quantize_f32:
	.zero		3072


//--------------------- .nv.constant0.int2_unpack --------------------------
	.section	.nv.constant0.int2_unpack,"a",@progbits
	.sectionflags	@""
	.align	4
.nv.constant0.int2_unpack:
	.zero		928


//--------------------- .nv.constant0.int2_pack   --------------------------
	.section	.nv.constant0.int2_pack,"a",@progbits
	.sectionflags	@""
	.align	4
.nv.constant0.int2_pack:
	.zero		928


//--------------------- .nv.constant0.int2_dequantize_f16 --------------------------
	.section	.nv.constant0.int2_dequantize_f16,"a",@progbits
	.sectionflags	@""
	.align	4
.nv.constant0.int2_dequantize_f16:
	.zero		936


//--------------------- .nv.constant0.int2_dequantize_f32 --------------------------
	.section	.nv.constant0.int2_dequantize_f32,"a",@progbits
	.sectionflags	@""
	.align	4
.nv.constant0.int2_dequantize_f32:
	.zero		936


//--------------------- .nv.constant0.int2_quantize_f16 --------------------------
	.section	.nv.constant0.int2_quantize_f16,"a",@progbits
	.sectionflags	@""
	.align	4
.nv.constant0.int2_quantize_f16:
	.zero		936


//--------------------- .nv.constant0.int2_quantize_f32 --------------------------
	.section	.nv.constant0.int2_quantize_f32,"a",@progbits
	.sectionflags	@""
	.align	4
.nv.constant0.int2_quantize_f32:
	.zero		936


//--------------------- SYMBOLS --------------------------

	.type		.nv.reservedSmem.offset0,@object
	.size		.nv.reservedSmem.offset0,0x4
	.type		.nv.reservedSmem.cap,@object
	.size		.nv.reservedSmem.cap,0x4
